//
// Generated by NVIDIA NVVM Compiler
//
// Compiler Build ID: CL-36424714
// Cuda compilation tools, release 13.0, V13.0.88
// Based on NVVM 20.0.0
//

.version 9.0
.target sm_100
.address_size 64

	// .globl	_Z24dyadic_warp_scan_forwardPKfS0_Pfiii
// _ZZ24dyadic_warp_scan_forwardPKfS0_PfiiiE7carry_a has been demoted
// _ZZ24dyadic_warp_scan_forwardPKfS0_PfiiiE7carry_b has been demoted
// _ZZ24dyadic_warp_scan_forwardPKfS0_PfiiiE11chunk_carry_$_0 has been demoted
// _ZZ24dyadic_warp_scan_forwardPKfS0_PfiiiE11chunk_carry_$_1 has been demoted
// _ZZ25dyadic_warp_scan_backwardPKfS0_S0_S0_PfS1_iiiE7carry_a has been demoted
// _ZZ25dyadic_warp_scan_backwardPKfS0_S0_S0_PfS1_iiiE10carry_grad has been demoted
// _ZZ25dyadic_warp_scan_backwardPKfS0_S0_S0_PfS1_iiiE11chunk_carry_$_0 has been demoted
// _ZZ25dyadic_warp_scan_backwardPKfS0_S0_S0_PfS1_iiiE11chunk_carry_$_1 has been demoted

.visible .entry _Z24dyadic_warp_scan_forwardPKfS0_Pfiii(
	.param .u64 .ptr .align 1 _Z24dyadic_warp_scan_forwardPKfS0_Pfiii_param_0,
	.param .u64 .ptr .align 1 _Z24dyadic_warp_scan_forwardPKfS0_Pfiii_param_1,
	.param .u64 .ptr .align 1 _Z24dyadic_warp_scan_forwardPKfS0_Pfiii_param_2,
	.param .u32 _Z24dyadic_warp_scan_forwardPKfS0_Pfiii_param_3,
	.param .u32 _Z24dyadic_warp_scan_forwardPKfS0_Pfiii_param_4,
	.param .u32 _Z24dyadic_warp_scan_forwardPKfS0_Pfiii_param_5
)
{
	.reg .pred 	%p<29>;
	.reg .b32 	%r<58>;
	.reg .b32 	%f<95>;
	.reg .b64 	%rd<12>;
	// demoted variable
	.shared .align 4 .b8 _ZZ24dyadic_warp_scan_forwardPKfS0_PfiiiE7carry_a[32];
	// demoted variable
	.shared .align 4 .b8 _ZZ24dyadic_warp_scan_forwardPKfS0_PfiiiE7carry_b[32];
	// demoted variable
	.shared .align 4 .f32 _ZZ24dyadic_warp_scan_forwardPKfS0_PfiiiE11chunk_carry_$_0;
	// demoted variable
	.shared .align 4 .f32 _ZZ24dyadic_warp_scan_forwardPKfS0_PfiiiE11chunk_carry_$_1;
	ld.param.u64 	%rd4, [_Z24dyadic_warp_scan_forwardPKfS0_Pfiii_param_0];
	ld.param.u64 	%rd5, [_Z24dyadic_warp_scan_forwardPKfS0_Pfiii_param_1];
	ld.param.u64 	%rd6, [_Z24dyadic_warp_scan_forwardPKfS0_Pfiii_param_2];
	ld.param.u32 	%r33, [_Z24dyadic_warp_scan_forwardPKfS0_Pfiii_param_3];
	ld.param.u32 	%r31, [_Z24dyadic_warp_scan_forwardPKfS0_Pfiii_param_4];
	ld.param.u32 	%r32, [_Z24dyadic_warp_scan_forwardPKfS0_Pfiii_param_5];
	mov.u32 	%r1, %ctaid.x;
	mov.u32 	%r2, %ctaid.y;
	setp.ge.s32 	%p1, %r1, %r33;
	setp.ge.s32 	%p2, %r2, %r32;
	or.pred  	%p3, %p1, %p2;
	@%p3 bra 	$L__BB0_29;
	mov.u32 	%r3, %tid.x;
	and.b32  	%r4, %r3, 31;
	setp.ne.s32 	%p4, %r3, 0;
	@%p4 bra 	$L__BB0_3;
	mov.b32 	%r34, 1065353216;
	st.shared.u32 	[_ZZ24dyadic_warp_scan_forwardPKfS0_PfiiiE11chunk_carry_$_0], %r34;
	mov.b32 	%r35, 0;
	st.shared.u32 	[_ZZ24dyadic_warp_scan_forwardPKfS0_PfiiiE11chunk_carry_$_1], %r35;
$L__BB0_3:
	bar.sync 	0;
	setp.lt.s32 	%p5, %r31, 1;
	@%p5 bra 	$L__BB0_29;
	add.s32 	%r36, %r31, 255;
	shr.u32 	%r37, %r36, 8;
	shr.u32 	%r38, %r3, 3;
	and.b32  	%r39, %r38, 124;
	mov.u32 	%r40, _ZZ24dyadic_warp_scan_forwardPKfS0_PfiiiE7carry_a;
	add.s32 	%r5, %r40, %r39;
	mov.u32 	%r41, _ZZ24dyadic_warp_scan_forwardPKfS0_PfiiiE7carry_b;
	add.s32 	%r6, %r41, %r39;
	neg.s32 	%r57, %r37;
	mad.lo.s32 	%r42, %r1, %r31, %r3;
	mad.lo.s32 	%r56, %r32, %r42, %r2;
	shl.b32 	%r9, %r32, 8;
	add.s32 	%r55, %r3, 1;
	sub.s32 	%r54, %r3, %r31;
	cvta.to.global.u64 	%rd1, %rd5;
	cvta.to.global.u64 	%rd2, %rd4;
	cvta.to.global.u64 	%rd3, %rd6;
$L__BB0_5:
	add.s32 	%r16, %r55, -1;
	setp.ge.s32 	%p6, %r16, %r31;
	mov.f32 	%f84, 0f00000000;
	mov.f32 	%f83, 0f3F800000;
	@%p6 bra 	$L__BB0_7;
	mul.wide.s32 	%rd7, %r56, 4;
	add.s64 	%rd8, %rd1, %rd7;
	ld.global.nc.f32 	%f33, [%rd8];
	mul.f32 	%f83, %f33, 0f38000000;
	add.s64 	%rd9, %rd2, %rd7;
	ld.global.nc.f32 	%f34, [%rd9];
	mov.f32 	%f35, 0f3F800000;
	sub.f32 	%f36, %f35, %f83;
	mul.f32 	%f84, %f34, %f36;
$L__BB0_7:
	setp.eq.s32 	%p7, %r4, 0;
	mov.b32 	%r43, %f83;
	shfl.sync.up.b32	%r17|%p8, %r43, 1, 0, -1;
	mov.b32 	%r44, %f84;
	shfl.sync.up.b32	%r18|%p9, %r44, 1, 0, -1;
	@%p7 bra 	$L__BB0_9;
	mov.b32 	%f37, %r18;
	mov.b32 	%f38, %r17;
	fma.rn.f32 	%f84, %f83, %f37, %f84;
	mul.f32 	%f83, %f83, %f38;
$L__BB0_9:
	setp.lt.u32 	%p10, %r4, 2;
	mov.b32 	%r45, %f83;
	shfl.sync.up.b32	%r19|%p11, %r45, 2, 0, -1;
	mov.b32 	%r46, %f84;
	shfl.sync.up.b32	%r20|%p12, %r46, 2, 0, -1;
	@%p10 bra 	$L__BB0_11;
	mov.b32 	%f39, %r20;
	mov.b32 	%f40, %r19;
	fma.rn.f32 	%f84, %f83, %f39, %f84;
	mul.f32 	%f83, %f83, %f40;
$L__BB0_11:
	setp.lt.u32 	%p13, %r4, 4;
	mov.b32 	%r47, %f83;
	shfl.sync.up.b32	%r21|%p14, %r47, 4, 0, -1;
	mov.b32 	%r48, %f84;
	shfl.sync.up.b32	%r22|%p15, %r48, 4, 0, -1;
	@%p13 bra 	$L__BB0_13;
	mov.b32 	%f41, %r22;
	mov.b32 	%f42, %r21;
	fma.rn.f32 	%f84, %f83, %f41, %f84;
	mul.f32 	%f83, %f83, %f42;
$L__BB0_13:
	setp.lt.u32 	%p16, %r4, 8;
	mov.b32 	%r49, %f83;
	shfl.sync.up.b32	%r23|%p17, %r49, 8, 0, -1;
	mov.b32 	%r50, %f84;
	shfl.sync.up.b32	%r24|%p18, %r50, 8, 0, -1;
	@%p16 bra 	$L__BB0_15;
	mov.b32 	%f43, %r24;
	mov.b32 	%f44, %r23;
	fma.rn.f32 	%f84, %f83, %f43, %f84;
	mul.f32 	%f83, %f83, %f44;
$L__BB0_15:
	setp.lt.u32 	%p19, %r4, 16;
	mov.b32 	%r51, %f83;
	shfl.sync.up.b32	%r25|%p20, %r51, 16, 0, -1;
	mov.b32 	%r52, %f84;
	shfl.sync.up.b32	%r26|%p21, %r52, 16, 0, -1;
	@%p19 bra 	$L__BB0_17;
	mov.b32 	%f45, %r26;
	mov.b32 	%f46, %r25;
	fma.rn.f32 	%f84, %f83, %f45, %f84;
	mul.f32 	%f83, %f83, %f46;
$L__BB0_17:
	setp.ne.s32 	%p22, %r4, 31;
	@%p22 bra 	$L__BB0_19;
	st.shared.f32 	[%r5], %f83;
	st.shared.f32 	[%r6], %f84;
$L__BB0_19:
	setp.ne.s32 	%p23, %r3, 0;
	bar.sync 	0;
	@%p23 bra 	$L__BB0_21;
	ld.shared.f32 	%f47, [_ZZ24dyadic_warp_scan_forwardPKfS0_PfiiiE7carry_a+4];
	ld.shared.f32 	%f48, [_ZZ24dyadic_warp_scan_forwardPKfS0_PfiiiE7carry_b];
	ld.shared.f32 	%f49, [_ZZ24dyadic_warp_scan_forwardPKfS0_PfiiiE7carry_b+4];
	fma.rn.f32 	%f50, %f47, %f48, %f49;
	ld.shared.f32 	%f51, [_ZZ24dyadic_warp_scan_forwardPKfS0_PfiiiE7carry_a];
	mul.f32 	%f52, %f47, %f51;
	st.shared.f32 	[_ZZ24dyadic_warp_scan_forwardPKfS0_PfiiiE7carry_b+4], %f50;
	st.shared.f32 	[_ZZ24dyadic_warp_scan_forwardPKfS0_PfiiiE7carry_a+4], %f52;
	ld.shared.f32 	%f53, [_ZZ24dyadic_warp_scan_forwardPKfS0_PfiiiE7carry_a+8];
	ld.shared.f32 	%f54, [_ZZ24dyadic_warp_scan_forwardPKfS0_PfiiiE7carry_b+8];
	fma.rn.f32 	%f55, %f53, %f50, %f54;
	mul.f32 	%f56, %f53, %f52;
	st.shared.f32 	[_ZZ24dyadic_warp_scan_forwardPKfS0_PfiiiE7carry_b+8], %f55;
	st.shared.f32 	[_ZZ24dyadic_warp_scan_forwardPKfS0_PfiiiE7carry_a+8], %f56;
	ld.shared.f32 	%f57, [_ZZ24dyadic_warp_scan_forwardPKfS0_PfiiiE7carry_a+12];
	ld.shared.f32 	%f58, [_ZZ24dyadic_warp_scan_forwardPKfS0_PfiiiE7carry_b+12];
	fma.rn.f32 	%f59, %f57, %f55, %f58;
	mul.f32 	%f60, %f57, %f56;
	st.shared.f32 	[_ZZ24dyadic_warp_scan_forwardPKfS0_PfiiiE7carry_b+12], %f59;
	st.shared.f32 	[_ZZ24dyadic_warp_scan_forwardPKfS0_PfiiiE7carry_a+12], %f60;
	ld.shared.f32 	%f61, [_ZZ24dyadic_warp_scan_forwardPKfS0_PfiiiE7carry_a+16];
	ld.shared.f32 	%f62, [_ZZ24dyadic_warp_scan_forwardPKfS0_PfiiiE7carry_b+16];
	fma.rn.f32 	%f63, %f61, %f59, %f62;
	mul.f32 	%f64, %f61, %f60;
	st.shared.f32 	[_ZZ24dyadic_warp_scan_forwardPKfS0_PfiiiE7carry_b+16], %f63;
	st.shared.f32 	[_ZZ24dyadic_warp_scan_forwardPKfS0_PfiiiE7carry_a+16], %f64;
	ld.shared.f32 	%f65, [_ZZ24dyadic_warp_scan_forwardPKfS0_PfiiiE7carry_a+20];
	ld.shared.f32 	%f66, [_ZZ24dyadic_warp_scan_forwardPKfS0_PfiiiE7carry_b+20];
	fma.rn.f32 	%f67, %f65, %f63, %f66;
	mul.f32 	%f68, %f65, %f64;
	st.shared.f32 	[_ZZ24dyadic_warp_scan_forwardPKfS0_PfiiiE7carry_b+20], %f67;
	st.shared.f32 	[_ZZ24dyadic_warp_scan_forwardPKfS0_PfiiiE7carry_a+20], %f68;
	ld.shared.f32 	%f69, [_ZZ24dyadic_warp_scan_forwardPKfS0_PfiiiE7carry_a+24];
	ld.shared.f32 	%f70, [_ZZ24dyadic_warp_scan_forwardPKfS0_PfiiiE7carry_b+24];
	fma.rn.f32 	%f71, %f69, %f67, %f70;
	mul.f32 	%f72, %f69, %f68;
	st.shared.f32 	[_ZZ24dyadic_warp_scan_forwardPKfS0_PfiiiE7carry_b+24], %f71;
	st.shared.f32 	[_ZZ24dyadic_warp_scan_forwardPKfS0_PfiiiE7carry_a+24], %f72;
	ld.shared.f32 	%f73, [_ZZ24dyadic_warp_scan_forwardPKfS0_PfiiiE7carry_a+28];
	ld.shared.f32 	%f74, [_ZZ24dyadic_warp_scan_forwardPKfS0_PfiiiE7carry_b+28];
	fma.rn.f32 	%f75, %f73, %f71, %f74;
	mul.f32 	%f76, %f73, %f72;
	st.shared.f32 	[_ZZ24dyadic_warp_scan_forwardPKfS0_PfiiiE7carry_b+28], %f75;
	st.shared.f32 	[_ZZ24dyadic_warp_scan_forwardPKfS0_PfiiiE7carry_a+28], %f76;
$L__BB0_21:
	setp.lt.u32 	%p24, %r3, 32;
	bar.sync 	0;
	@%p24 bra 	$L__BB0_23;
	ld.shared.f32 	%f77, [%r6+-4];
	fma.rn.f32 	%f84, %f83, %f77, %f84;
	ld.shared.f32 	%f78, [%r5+-4];
	mul.f32 	%f83, %f83, %f78;
$L__BB0_23:
	setp.ge.s32 	%p25, %r16, %r31;
	ld.shared.f32 	%f29, [_ZZ24dyadic_warp_scan_forwardPKfS0_PfiiiE11chunk_carry_$_0];
	ld.shared.f32 	%f79, [_ZZ24dyadic_warp_scan_forwardPKfS0_PfiiiE11chunk_carry_$_1];
	fma.rn.f32 	%f30, %f83, %f79, %f84;
	@%p25 bra 	$L__BB0_25;
	mul.wide.s32 	%rd10, %r56, 4;
	add.s64 	%rd11, %rd3, %rd10;
	st.global.f32 	[%rd11], %f30;
$L__BB0_25:
	setp.eq.s32 	%p26, %r3, 255;
	bar.sync 	0;
	@%p26 bra 	$L__BB0_27;
	and.b32  	%r53, %r57, %r54;
	setp.ne.s32 	%p27, %r53, -1;
	@%p27 bra 	$L__BB0_28;
$L__BB0_27:
	mul.f32 	%f80, %f83, %f29;
	st.shared.f32 	[_ZZ24dyadic_warp_scan_forwardPKfS0_PfiiiE11chunk_carry_$_0], %f80;
	st.shared.f32 	[_ZZ24dyadic_warp_scan_forwardPKfS0_PfiiiE11chunk_carry_$_1], %f30;
$L__BB0_28:
	bar.sync 	0;
	add.s32 	%r57, %r57, 1;
	add.s32 	%r56, %r56, %r9;
	add.s32 	%r55, %r55, 256;
	add.s32 	%r54, %r54, 256;
	setp.ne.s32 	%p28, %r57, 0;
	@%p28 bra 	$L__BB0_5;
$L__BB0_29:
	ret;

}
	// .globl	_Z25dyadic_warp_scan_backwardPKfS0_S0_S0_PfS1_iii
.visible .entry _Z25dyadic_warp_scan_backwardPKfS0_S0_S0_PfS1_iii(
	.param .u64 .ptr .align 1 _Z25dyadic_warp_scan_backwardPKfS0_S0_S0_PfS1_iii_param_0,
	.param .u64 .ptr .align 1 _Z25dyadic_warp_scan_backwardPKfS0_S0_S0_PfS1_iii_param_1,
	.param .u64 .ptr .align 1 _Z25dyadic_warp_scan_backwardPKfS0_S0_S0_PfS1_iii_param_2,
	.param .u64 .ptr .align 1 _Z25dyadic_warp_scan_backwardPKfS0_S0_S0_PfS1_iii_param_3,
	.param .u64 .ptr .align 1 _Z25dyadic_warp_scan_backwardPKfS0_S0_S0_PfS1_iii_param_4,
	.param .u64 .ptr .align 1 _Z25dyadic_warp_scan_backwardPKfS0_S0_S0_PfS1_iii_param_5,
	.param .u32 _Z25dyadic_warp_scan_backwardPKfS0_S0_S0_PfS1_iii_param_6,
	.param .u32 _Z25dyadic_warp_scan_backwardPKfS0_S0_S0_PfS1_iii_param_7,
	.param .u32 _Z25dyadic_warp_scan_backwardPKfS0_S0_S0_PfS1_iii_param_8
)
{
	.reg .pred 	%p<43>;
	.reg .b32 	%r<66>;
	.reg .b32 	%f<117>;
	.reg .b64 	%rd<28>;
	// demoted variable
	.shared .align 4 .b8 _ZZ25dyadic_warp_scan_backwardPKfS0_S0_S0_PfS1_iiiE7carry_a[32];
	// demoted variable
	.shared .align 4 .b8 _ZZ25dyadic_warp_scan_backwardPKfS0_S0_S0_PfS1_iiiE10carry_grad[32];
	// demoted variable
	.shared .align 4 .f32 _ZZ25dyadic_warp_scan_backwardPKfS0_S0_S0_PfS1_iiiE11chunk_carry_$_0;
	// demoted variable
	.shared .align 4 .f32 _ZZ25dyadic_warp_scan_backwardPKfS0_S0_S0_PfS1_iiiE11chunk_carry_$_1;
	ld.param.u32 	%r35, [_Z25dyadic_warp_scan_backwardPKfS0_S0_S0_PfS1_iii_param_6];
	ld.param.u32 	%r33, [_Z25dyadic_warp_scan_backwardPKfS0_S0_S0_PfS1_iii_param_7];
	ld.param.u32 	%r34, [_Z25dyadic_warp_scan_backwardPKfS0_S0_S0_PfS1_iii_param_8];
	mov.u32 	%r1, %ctaid.x;
	mov.u32 	%r2, %ctaid.y;
	setp.ge.s32 	%p2, %r1, %r35;
	setp.ge.s32 	%p3, %r2, %r34;
	or.pred  	%p4, %p2, %p3;
	@%p4 bra 	$L__BB1_42;
	mov.u32 	%r3, %tid.x;
	and.b32  	%r4, %r3, 31;
	setp.ne.s32 	%p5, %r3, 0;
	@%p5 bra 	$L__BB1_3;
	mov.b32 	%r36, 1065353216;
	st.shared.u32 	[_ZZ25dyadic_warp_scan_backwardPKfS0_S0_S0_PfS1_iiiE11chunk_carry_$_0], %r36;
	mov.b32 	%r37, 0;
	st.shared.u32 	[_ZZ25dyadic_warp_scan_backwardPKfS0_S0_S0_PfS1_iiiE11chunk_carry_$_1], %r37;
$L__BB1_3:
	bar.sync 	0;
	mul.lo.s32 	%r38, %r33, %r1;
	mad.lo.s32 	%r5, %r38, %r34, %r2;
	setp.lt.s32 	%p6, %r33, 1;
	@%p6 bra 	$L__BB1_42;
	ld.param.u64 	%rd27, [_Z25dyadic_warp_scan_backwardPKfS0_S0_S0_PfS1_iii_param_5];
	ld.param.u64 	%rd26, [_Z25dyadic_warp_scan_backwardPKfS0_S0_S0_PfS1_iii_param_4];
	ld.param.u64 	%rd25, [_Z25dyadic_warp_scan_backwardPKfS0_S0_S0_PfS1_iii_param_3];
	ld.param.u64 	%rd24, [_Z25dyadic_warp_scan_backwardPKfS0_S0_S0_PfS1_iii_param_2];
	ld.param.u64 	%rd23, [_Z25dyadic_warp_scan_backwardPKfS0_S0_S0_PfS1_iii_param_1];
	add.s32 	%r39, %r33, 255;
	shr.u32 	%r65, %r39, 8;
	shr.u32 	%r40, %r3, 3;
	and.b32  	%r41, %r40, 124;
	mov.u32 	%r42, _ZZ25dyadic_warp_scan_backwardPKfS0_S0_S0_PfS1_iiiE7carry_a;
	add.s32 	%r7, %r42, %r41;
	mov.u32 	%r43, _ZZ25dyadic_warp_scan_backwardPKfS0_S0_S0_PfS1_iiiE10carry_grad;
	add.s32 	%r8, %r43, %r41;
	and.b32  	%r44, %r39, -256;
	sub.s32 	%r62, %r33, %r44;
	add.s32 	%r64, %r62, 256;
	sub.s32 	%r45, %r44, %r3;
	add.s32 	%r63, %r45, -257;
	cvta.to.global.u64 	%rd1, %rd25;
	cvta.to.global.u64 	%rd2, %rd24;
	cvta.to.global.u64 	%rd3, %rd23;
	cvta.to.global.u64 	%rd4, %rd26;
	cvta.to.global.u64 	%rd5, %rd27;
$L__BB1_5:
	min.s32 	%r46, %r64, 256;
	add.s32 	%r16, %r46, %r63;
	add.s32 	%r62, %r62, 256;
	min.s32 	%r18, %r62, 256;
	setp.lt.s32 	%p7, %r3, %r18;
	setp.lt.u32 	%p8, %r16, %r33;
	and.pred  	%p1, %p7, %p8;
	mov.f32 	%f101, 0f00000000;
	not.pred 	%p9, %p1;
	mov.f32 	%f104, 0f00000000;
	mov.f32 	%f106, %f101;
	mov.f32 	%f103, %f101;
	@%p9 bra 	$L__BB1_8;
	ld.param.u64 	%rd22, [_Z25dyadic_warp_scan_backwardPKfS0_S0_S0_PfS1_iii_param_0];
	mul.lo.s32 	%r19, %r16, %r34;
	add.s32 	%r47, %r19, %r5;
	mul.wide.s32 	%rd12, %r47, 4;
	add.s64 	%rd13, %rd1, %rd12;
	ld.global.nc.f32 	%f37, [%rd13];
	mul.f32 	%f101, %f37, 0f38000000;
	cvta.to.global.u64 	%rd14, %rd22;
	add.s64 	%rd15, %rd14, %rd12;
	ld.global.nc.f32 	%f106, [%rd15];
	add.s64 	%rd16, %rd2, %rd12;
	ld.global.nc.f32 	%f103, [%rd16];
	setp.eq.s32 	%p10, %r16, 0;
	@%p10 bra 	$L__BB1_8;
	sub.s32 	%r48, %r19, %r34;
	add.s32 	%r49, %r48, %r5;
	mul.wide.s32 	%rd17, %r49, 4;
	add.s64 	%rd18, %rd3, %rd17;
	ld.global.nc.f32 	%f104, [%rd18];
$L__BB1_8:
	setp.eq.s32 	%p11, %r4, 0;
	mov.b32 	%r50, %f101;
	shfl.sync.up.b32	%r20|%p12, %r50, 1, 0, -1;
	mov.b32 	%r51, %f106;
	shfl.sync.up.b32	%r21|%p13, %r51, 1, 0, -1;
	mov.f32 	%f107, %f101;
	@%p11 bra 	$L__BB1_10;
	mov.b32 	%f38, %r21;
	mov.b32 	%f39, %r20;
	fma.rn.f32 	%f106, %f101, %f38, %f106;
	mul.f32 	%f107, %f101, %f39;
$L__BB1_10:
	setp.lt.u32 	%p14, %r4, 2;
	mov.b32 	%r52, %f107;
	shfl.sync.up.b32	%r22|%p15, %r52, 2, 0, -1;
	mov.b32 	%r53, %f106;
	shfl.sync.up.b32	%r23|%p16, %r53, 2, 0, -1;
	@%p14 bra 	$L__BB1_12;
	mov.b32 	%f40, %r23;
	mov.b32 	%f41, %r22;
	fma.rn.f32 	%f106, %f107, %f40, %f106;
	mul.f32 	%f107, %f107, %f41;
$L__BB1_12:
	setp.lt.u32 	%p17, %r4, 4;
	mov.b32 	%r54, %f107;
	shfl.sync.up.b32	%r24|%p18, %r54, 4, 0, -1;
	mov.b32 	%r55, %f106;
	shfl.sync.up.b32	%r25|%p19, %r55, 4, 0, -1;
	@%p17 bra 	$L__BB1_14;
	mov.b32 	%f42, %r25;
	mov.b32 	%f43, %r24;
	fma.rn.f32 	%f106, %f107, %f42, %f106;
	mul.f32 	%f107, %f107, %f43;
$L__BB1_14:
	setp.lt.u32 	%p20, %r4, 8;
	mov.b32 	%r56, %f107;
	shfl.sync.up.b32	%r26|%p21, %r56, 8, 0, -1;
	mov.b32 	%r57, %f106;
	shfl.sync.up.b32	%r27|%p22, %r57, 8, 0, -1;
	@%p20 bra 	$L__BB1_16;
	mov.b32 	%f44, %r27;
	mov.b32 	%f45, %r26;
	fma.rn.f32 	%f106, %f107, %f44, %f106;
	mul.f32 	%f107, %f107, %f45;
$L__BB1_16:
	setp.lt.u32 	%p23, %r4, 16;
	mov.b32 	%r58, %f107;
	shfl.sync.up.b32	%r28|%p24, %r58, 16, 0, -1;
	mov.b32 	%r59, %f106;
	shfl.sync.up.b32	%r29|%p25, %r59, 16, 0, -1;
	@%p23 bra 	$L__BB1_18;
	mov.b32 	%f46, %r29;
	mov.b32 	%f47, %r28;
	fma.rn.f32 	%f106, %f107, %f46, %f106;
	mul.f32 	%f107, %f107, %f47;
$L__BB1_18:
	setp.ge.s32 	%p26, %r3, %r18;
	setp.ne.s32 	%p27, %r4, 31;
	or.pred  	%p28, %p27, %p26;
	@%p28 bra 	$L__BB1_20;
	st.shared.f32 	[%r7], %f107;
	st.shared.f32 	[%r8], %f106;
$L__BB1_20:
	setp.ne.s32 	%p29, %r3, 0;
	bar.sync 	0;
	@%p29 bra 	$L__BB1_35;
	setp.lt.s32 	%p30, %r62, 33;
	@%p30 bra 	$L__BB1_23;
	ld.shared.f32 	%f48, [_ZZ25dyadic_warp_scan_backwardPKfS0_S0_S0_PfS1_iiiE7carry_a+4];
	ld.shared.f32 	%f49, [_ZZ25dyadic_warp_scan_backwardPKfS0_S0_S0_PfS1_iiiE10carry_grad];
	ld.shared.f32 	%f50, [_ZZ25dyadic_warp_scan_backwardPKfS0_S0_S0_PfS1_iiiE10carry_grad+4];
	fma.rn.f32 	%f51, %f48, %f49, %f50;
	ld.shared.f32 	%f52, [_ZZ25dyadic_warp_scan_backwardPKfS0_S0_S0_PfS1_iiiE7carry_a];
	mul.f32 	%f53, %f48, %f52;
	st.shared.f32 	[_ZZ25dyadic_warp_scan_backwardPKfS0_S0_S0_PfS1_iiiE10carry_grad+4], %f51;
	st.shared.f32 	[_ZZ25dyadic_warp_scan_backwardPKfS0_S0_S0_PfS1_iiiE7carry_a+4], %f53;
$L__BB1_23:
	setp.lt.s32 	%p31, %r62, 65;
	@%p31 bra 	$L__BB1_25;
	ld.shared.f32 	%f54, [_ZZ25dyadic_warp_scan_backwardPKfS0_S0_S0_PfS1_iiiE7carry_a+8];
	ld.shared.f32 	%f55, [_ZZ25dyadic_warp_scan_backwardPKfS0_S0_S0_PfS1_iiiE10carry_grad+4];
	ld.shared.f32 	%f56, [_ZZ25dyadic_warp_scan_backwardPKfS0_S0_S0_PfS1_iiiE10carry_grad+8];
	fma.rn.f32 	%f57, %f54, %f55, %f56;
	ld.shared.f32 	%f58, [_ZZ25dyadic_warp_scan_backwardPKfS0_S0_S0_PfS1_iiiE7carry_a+4];
	mul.f32 	%f59, %f54, %f58;
	st.shared.f32 	[_ZZ25dyadic_warp_scan_backwardPKfS0_S0_S0_PfS1_iiiE10carry_grad+8], %f57;
	st.shared.f32 	[_ZZ25dyadic_warp_scan_backwardPKfS0_S0_S0_PfS1_iiiE7carry_a+8], %f59;
$L__BB1_25:
	setp.lt.s32 	%p32, %r62, 97;
	@%p32 bra 	$L__BB1_27;
	ld.shared.f32 	%f60, [_ZZ25dyadic_warp_scan_backwardPKfS0_S0_S0_PfS1_iiiE7carry_a+12];
	ld.shared.f32 	%f61, [_ZZ25dyadic_warp_scan_backwardPKfS0_S0_S0_PfS1_iiiE10carry_grad+8];
	ld.shared.f32 	%f62, [_ZZ25dyadic_warp_scan_backwardPKfS0_S0_S0_PfS1_iiiE10carry_grad+12];
	fma.rn.f32 	%f63, %f60, %f61, %f62;
	ld.shared.f32 	%f64, [_ZZ25dyadic_warp_scan_backwardPKfS0_S0_S0_PfS1_iiiE7carry_a+8];
	mul.f32 	%f65, %f60, %f64;
	st.shared.f32 	[_ZZ25dyadic_warp_scan_backwardPKfS0_S0_S0_PfS1_iiiE10carry_grad+12], %f63;
	st.shared.f32 	[_ZZ25dyadic_warp_scan_backwardPKfS0_S0_S0_PfS1_iiiE7carry_a+12], %f65;
$L__BB1_27:
	setp.lt.s32 	%p33, %r62, 129;
	@%p33 bra 	$L__BB1_29;
	ld.shared.f32 	%f66, [_ZZ25dyadic_warp_scan_backwardPKfS0_S0_S0_PfS1_iiiE7carry_a+16];
	ld.shared.f32 	%f67, [_ZZ25dyadic_warp_scan_backwardPKfS0_S0_S0_PfS1_iiiE10carry_grad+12];
	ld.shared.f32 	%f68, [_ZZ25dyadic_warp_scan_backwardPKfS0_S0_S0_PfS1_iiiE10carry_grad+16];
	fma.rn.f32 	%f69, %f66, %f67, %f68;
	ld.shared.f32 	%f70, [_ZZ25dyadic_warp_scan_backwardPKfS0_S0_S0_PfS1_iiiE7carry_a+12];
	mul.f32 	%f71, %f66, %f70;
	st.shared.f32 	[_ZZ25dyadic_warp_scan_backwardPKfS0_S0_S0_PfS1_iiiE10carry_grad+16], %f69;
	st.shared.f32 	[_ZZ25dyadic_warp_scan_backwardPKfS0_S0_S0_PfS1_iiiE7carry_a+16], %f71;
$L__BB1_29:
	setp.lt.s32 	%p34, %r62, 161;
	@%p34 bra 	$L__BB1_31;
	ld.shared.f32 	%f72, [_ZZ25dyadic_warp_scan_backwardPKfS0_S0_S0_PfS1_iiiE7carry_a+20];
	ld.shared.f32 	%f73, [_ZZ25dyadic_warp_scan_backwardPKfS0_S0_S0_PfS1_iiiE10carry_grad+16];
	ld.shared.f32 	%f74, [_ZZ25dyadic_warp_scan_backwardPKfS0_S0_S0_PfS1_iiiE10carry_grad+20];
	fma.rn.f32 	%f75, %f72, %f73, %f74;
	ld.shared.f32 	%f76, [_ZZ25dyadic_warp_scan_backwardPKfS0_S0_S0_PfS1_iiiE7carry_a+16];
	mul.f32 	%f77, %f72, %f76;
	st.shared.f32 	[_ZZ25dyadic_warp_scan_backwardPKfS0_S0_S0_PfS1_iiiE10carry_grad+20], %f75;
	st.shared.f32 	[_ZZ25dyadic_warp_scan_backwardPKfS0_S0_S0_PfS1_iiiE7carry_a+20], %f77;
$L__BB1_31:
	setp.lt.s32 	%p35, %r62, 193;
	@%p35 bra 	$L__BB1_33;
	ld.shared.f32 	%f78, [_ZZ25dyadic_warp_scan_backwardPKfS0_S0_S0_PfS1_iiiE7carry_a+24];
	ld.shared.f32 	%f79, [_ZZ25dyadic_warp_scan_backwardPKfS0_S0_S0_PfS1_iiiE10carry_grad+20];
	ld.shared.f32 	%f80, [_ZZ25dyadic_warp_scan_backwardPKfS0_S0_S0_PfS1_iiiE10carry_grad+24];
	fma.rn.f32 	%f81, %f78, %f79, %f80;
	ld.shared.f32 	%f82, [_ZZ25dyadic_warp_scan_backwardPKfS0_S0_S0_PfS1_iiiE7carry_a+20];
	mul.f32 	%f83, %f78, %f82;
	st.shared.f32 	[_ZZ25dyadic_warp_scan_backwardPKfS0_S0_S0_PfS1_iiiE10carry_grad+24], %f81;
	st.shared.f32 	[_ZZ25dyadic_warp_scan_backwardPKfS0_S0_S0_PfS1_iiiE7carry_a+24], %f83;
$L__BB1_33:
	setp.lt.s32 	%p36, %r62, 225;
	@%p36 bra 	$L__BB1_35;
	ld.shared.f32 	%f84, [_ZZ25dyadic_warp_scan_backwardPKfS0_S0_S0_PfS1_iiiE7carry_a+28];
	ld.shared.f32 	%f85, [_ZZ25dyadic_warp_scan_backwardPKfS0_S0_S0_PfS1_iiiE10carry_grad+24];
	ld.shared.f32 	%f86, [_ZZ25dyadic_warp_scan_backwardPKfS0_S0_S0_PfS1_iiiE10carry_grad+28];
	fma.rn.f32 	%f87, %f84, %f85, %f86;
	ld.shared.f32 	%f88, [_ZZ25dyadic_warp_scan_backwardPKfS0_S0_S0_PfS1_iiiE7carry_a+24];
	mul.f32 	%f89, %f84, %f88;
	st.shared.f32 	[_ZZ25dyadic_warp_scan_backwardPKfS0_S0_S0_PfS1_iiiE10carry_grad+28], %f87;
	st.shared.f32 	[_ZZ25dyadic_warp_scan_backwardPKfS0_S0_S0_PfS1_iiiE7carry_a+28], %f89;
$L__BB1_35:
	setp.lt.u32 	%p38, %r3, 32;
	bar.sync 	0;
	or.pred  	%p39, %p38, %p26;
	@%p39 bra 	$L__BB1_37;
	ld.shared.f32 	%f90, [%r8+-4];
	fma.rn.f32 	%f106, %f107, %f90, %f106;
	ld.shared.f32 	%f91, [%r7+-4];
	mul.f32 	%f107, %f107, %f91;
$L__BB1_37:
	ld.shared.f32 	%f33, [_ZZ25dyadic_warp_scan_backwardPKfS0_S0_S0_PfS1_iiiE11chunk_carry_$_0];
	ld.shared.f32 	%f92, [_ZZ25dyadic_warp_scan_backwardPKfS0_S0_S0_PfS1_iiiE11chunk_carry_$_1];
	fma.rn.f32 	%f34, %f107, %f92, %f106;
	@%p9 bra 	$L__BB1_39;
	mad.lo.s32 	%r60, %r16, %r34, %r5;
	mov.f32 	%f93, 0f3F800000;
	sub.f32 	%f94, %f93, %f101;
	mul.f32 	%f95, %f94, %f34;
	mul.wide.s32 	%rd19, %r60, 4;
	add.s64 	%rd20, %rd4, %rd19;
	st.global.f32 	[%rd20], %f95;
	sub.f32 	%f96, %f104, %f103;
	mul.f32 	%f97, %f96, %f34;
	mul.f32 	%f98, %f97, 0f38000000;
	add.s64 	%rd21, %rd5, %rd19;
	st.global.f32 	[%rd21], %f98;
$L__BB1_39:
	bar.sync 	0;
	add.s32 	%r61, %r18, -1;
	setp.ne.s32 	%p41, %r3, %r61;
	@%p41 bra 	$L__BB1_41;
	mul.f32 	%f99, %f107, %f33;
	st.shared.f32 	[_ZZ25dyadic_warp_scan_backwardPKfS0_S0_S0_PfS1_iiiE11chunk_carry_$_0], %f99;
	st.shared.f32 	[_ZZ25dyadic_warp_scan_backwardPKfS0_S0_S0_PfS1_iiiE11chunk_carry_$_1], %f34;
$L__BB1_41:
	bar.sync 	0;
	add.s32 	%r64, %r64, 256;
	add.s32 	%r63, %r63, -256;
	setp.gt.u32 	%p42, %r65, 1;
	add.s32 	%r65, %r65, -1;
	@%p42 bra 	$L__BB1_5;
$L__BB1_42:
	ret;

}


// ===== COMPILED SASS (sm_100) =====

	.target	sm_100

	.elftype	@"ET_EXEC"


//--------------------- .note.nv.tkinfo           --------------------------
	.section	.note.nv.tkinfo,"",@"SHT_NOTE"
	.sectionflags	@"SHF_NOTE_NV_TKINFO"
	.tkinfo
        /*0018*/ 	.word	0x00000002
        /*0030*/ 	.string	""
        /*0030*/ 	.string	"ptxas"
        /*0030*/ 	.string	"Cuda compilation tools, release 13.0, V13.0.88"
        /*0030*/ 	.string	"Build cuda_13.0.r13.0/compiler.36424714_0"
        /*0030*/ 	.string	"-arch sm_100 -m 64 "



//--------------------- .note.nv.cuinfo           --------------------------
	.section	.note.nv.cuinfo,"",@"SHT_NOTE"
	.sectionflags	@"SHF_NOTE_NV_CUINFO"
        /*0018*/ 	.short	0x0002
        /*001a*/ 	.short	0x0064
        /*001c*/ 	.short	0x0082
	.zero		2


//--------------------- .nv.info                  --------------------------
	.section	.nv.info,"",@"SHT_CUDA_INFO"
	.align	4


	//----- nvinfo : EIATTR_REGCOUNT
	.align		4
        /*0000*/ 	.byte	0x04, 0x2f
        /*0002*/ 	.short	(.L_1 - .L_0)
	.align		4
.L_0:
        /*0004*/ 	.word	index@(_Z24dyadic_warp_scan_forwardPKfS0_Pfiii)
        /*0008*/ 	.word	0x0000001f


	//----- nvinfo : EIATTR_FRAME_SIZE
	.align		4
.L_1:
        /*000c*/ 	.byte	0x04, 0x11
        /*000e*/ 	.short	(.L_3 - .L_2)
	.align		4
.L_2:
        /*0010*/ 	.word	index@(_Z24dyadic_warp_scan_forwardPKfS0_Pfiii)
        /*0014*/ 	.word	0x00000000


	//----- nvinfo : EIATTR_REGCOUNT
	.align		4
.L_3:
        /*0018*/ 	.byte	0x04, 0x2f
        /*001a*/ 	.short	(.L_5 - .L_4)
	.align		4
.L_4:
        /*001c*/ 	.word	index@(_Z25dyadic_warp_scan_backwardPKfS0_S0_S0_PfS1_iii)
        /*0020*/ 	.word	0x00000020


	//----- nvinfo : EIATTR_FRAME_SIZE
	.align		4
.L_5:
        /*0024*/ 	.byte	0x04, 0x11
        /*0026*/ 	.short	(.L_7 - .L_6)
	.align		4
.L_6:
        /*0028*/ 	.word	index@(_Z25dyadic_warp_scan_backwardPKfS0_S0_S0_PfS1_iii)
        /*002c*/ 	.word	0x00000000


	//----- nvinfo : EIATTR_MIN_STACK_SIZE
	.align		4
.L_7:
        /*0030*/ 	.byte	0x04, 0x12
        /*0032*/ 	.short	(.L_9 - .L_8)
	.align		4
.L_8:
        /*0034*/ 	.word	index@(_Z25dyadic_warp_scan_backwardPKfS0_S0_S0_PfS1_iii)
        /*0038*/ 	.word	0x00000000


	//----- nvinfo : EIATTR_MIN_STACK_SIZE
	.align		4
.L_9:
        /*003c*/ 	.byte	0x04, 0x12
        /*003e*/ 	.short	(.L_11 - .L_10)
	.align		4
.L_10:
        /*0040*/ 	.word	index@(_Z24dyadic_warp_scan_forwardPKfS0_Pfiii)
        /*0044*/ 	.word	0x00000000
.L_11:


//--------------------- .nv.compat                --------------------------
	.section	.nv.compat,"",@"SHT_CUDA_COMPAT_INFO"
	.align	4
        /*0000*/ 	.byte	0x02, 0x09, 0x00, 0x00, 0x02, 0x02, 0x01, 0x00, 0x02, 0x05, 0x05, 0x00, 0x03, 0x07, 0x01, 0x01
        /*0010*/ 	.byte	0x02, 0x03, 0x00, 0x00, 0x02, 0x06, 0x01, 0x00, 0x04, 0x0b, 0x08, 0x00, 0x09, 0x00, 0x00, 0x00
        /*0020*/ 	.byte	0x00, 0x00, 0x00, 0x00


//--------------------- .nv.info._Z25dyadic_warp_scan_backwardPKfS0_S0_S0_PfS1_iii --------------------------
	.section	.nv.info._Z25dyadic_warp_scan_backwardPKfS0_S0_S0_PfS1_iii,"",@"SHT_CUDA_INFO"
	.sectionflags	@""
	.align	4


	//----- nvinfo : EIATTR_CUDA_API_VERSION
	.align		4
        /*0000*/ 	.byte	0x04, 0x37
        /*0002*/ 	.short	(.L_13 - .L_12)
.L_12:
        /*0004*/ 	.word	0x00000082


	//----- nvinfo : EIATTR_KPARAM_INFO
	.align		4
.L_13:
        /*0008*/ 	.byte	0x04, 0x17
        /*000a*/ 	.short	(.L_15 - .L_14)
.L_14:
        /*000c*/ 	.word	0x00000000
        /*0010*/ 	.short	0x0008
        /*0012*/ 	.short	0x0038
        /*0014*/ 	.byte	0x00, 0xf0, 0x11, 0x00


	//----- nvinfo : EIATTR_KPARAM_INFO
	.align		4
.L_15:
        /*0018*/ 	.byte	0x04, 0x17
        /*001a*/ 	.short	(.L_17 - .L_16)
.L_16:
        /*001c*/ 	.word	0x00000000
        /*0020*/ 	.short	0x0007
        /*0022*/ 	.short	0x0034
        /*0024*/ 	.byte	0x00, 0xf0, 0x11, 0x00


	//----- nvinfo : EIATTR_KPARAM_INFO
	.align		4
.L_17:
        /*0028*/ 	.byte	0x04, 0x17
        /*002a*/ 	.short	(.L_19 - .L_18)
.L_18:
        /*002c*/ 	.word	0x00000000
        /*0030*/ 	.short	0x0006
        /*0032*/ 	.short	0x0030
        /*0034*/ 	.byte	0x00, 0xf0, 0x11, 0x00


	//----- nvinfo : EIATTR_KPARAM_INFO
	.align		4
.L_19:
        /*0038*/ 	.byte	0x04, 0x17
        /*003a*/ 	.short	(.L_21 - .L_20)
.L_20:
        /*003c*/ 	.word	0x00000000
        /*0040*/ 	.short	0x0005
        /*0042*/ 	.short	0x0028
        /*0044*/ 	.byte	0x00, 0xf5, 0x21, 0x00


	//----- nvinfo : EIATTR_KPARAM_INFO
	.align		4
.L_21:
        /*0048*/ 	.byte	0x04, 0x17
        /*004a*/ 	.short	(.L_23 - .L_22)
.L_22:
        /*004c*/ 	.word	0x00000000
        /*0050*/ 	.short	0x0004
        /*0052*/ 	.short	0x0020
        /*0054*/ 	.byte	0x00, 0xf5, 0x21, 0x00


	//----- nvinfo : EIATTR_KPARAM_INFO
	.align		4
.L_23:
        /*0058*/ 	.byte	0x04, 0x17
        /*005a*/ 	.short	(.L_25 - .L_24)
.L_24:
        /*005c*/ 	.word	0x00000000
        /*0060*/ 	.short	0x0003
        /*0062*/ 	.short	0x0018
        /*0064*/ 	.byte	0x00, 0xf5, 0x21, 0x00


	//----- nvinfo : EIATTR_KPARAM_INFO
	.align		4
.L_25:
        /*0068*/ 	.byte	0x04, 0x17
        /*006a*/ 	.short	(.L_27 - .L_26)
.L_26:
        /*006c*/ 	.word	0x00000000
        /*0070*/ 	.short	0x0002
        /*0072*/ 	.short	0x0010
        /*0074*/ 	.byte	0x00, 0xf5, 0x21, 0x00


	//----- nvinfo : EIATTR_KPARAM_INFO
	.align		4
.L_27:
        /*0078*/ 	.byte	0x04, 0x17
        /*007a*/ 	.short	(.L_29 - .L_28)
.L_28:
        /*007c*/ 	.word	0x00000000
        /*0080*/ 	.short	0x0001
        /*0082*/ 	.short	0x0008
        /*0084*/ 	.byte	0x00, 0xf5, 0x21, 0x00


	//----- nvinfo : EIATTR_KPARAM_INFO
	.align		4
.L_29:
        /*0088*/ 	.byte	0x04, 0x17
        /*008a*/ 	.short	(.L_31 - .L_30)
.L_30:
        /*008c*/ 	.word	0x00000000
        /*0090*/ 	.short	0x0000
        /*0092*/ 	.short	0x0000
        /*0094*/ 	.byte	0x00, 0xf5, 0x21, 0x00


	//----- nvinfo : EIATTR_SPARSE_MMA_MASK
	.align		4
.L_31:
        /*0098*/ 	.byte	0x03, 0x50
        /*009a*/ 	.short	0x0000


	//----- nvinfo : EIATTR_MAXREG_COUNT
	.align		4
        /*009c*/ 	.byte	0x03, 0x1b
        /*009e*/ 	.short	0x00ff


	//----- nvinfo : EIATTR_NUM_BARRIERS
	.align		4
        /*00a0*/ 	.byte	0x02, 0x4c
        /*00a2*/ 	.byte	0x01
	.zero		1


	//----- nvinfo : EIATTR_MERCURY_ISA_VERSION
	.align		4
        /*00a4*/ 	.byte	0x03, 0x5f
        /*00a6*/ 	.short	0x0101


	//----- nvinfo : EIATTR_COOP_GROUP_MASK_REGIDS
	.align		4
        /*00a8*/ 	.byte	0x04, 0x29
        /*00aa*/ 	.short	(.L_33 - .L_32)


	//   ....[0]....
.L_32:
        /*00ac*/ 	.word	0xffffffff


	//   ....[1]....
        /*00b0*/ 	.word	0xffffffff


	//   ....[2]....
        /*00b4*/ 	.word	0xffffffff


	//   ....[3]....
        /*00b8*/ 	.word	0xffffffff


	//   ....[4]....
        /*00bc*/ 	.word	0xffffffff


	//   ....[5]....
        /*00c0*/ 	.word	0xffffffff


	//   ....[6]....
        /*00c4*/ 	.word	0xffffffff


	//   ....[7]....
        /*00c8*/ 	.word	0xffffffff


	//   ....[8]....
        /*00cc*/ 	.word	0xffffffff


	//   ....[9]....
        /*00d0*/ 	.word	0xffffffff


	//----- nvinfo : EIATTR_COOP_GROUP_INSTR_OFFSETS
	.align		4
.L_33:
        /*00d4*/ 	.byte	0x04, 0x28
        /*00d6*/ 	.short	(.L_35 - .L_34)


	//   ....[0]....
.L_34:
        /*00d8*/ 	.word	0x00000450


	//   ....[1]....
        /*00dc*/ 	.word	0x00000490


	//   ....[2]....
        /*00e0*/ 	.word	0x00000500


	//   ....[3]....
        /*00e4*/ 	.word	0x00000520


	//   ....[4]....
        /*00e8*/ 	.word	0x00000550


	//   ....[5]....
        /*00ec*/ 	.word	0x00000570


	//   ....[6]....
        /*00f0*/ 	.word	0x000005a0


	//   ....[7]....
        /*00f4*/ 	.word	0x000005c0


	//   ....[8]....
        /*00f8*/ 	.word	0x000005f0


	//   ....[9]....
        /*00fc*/ 	.word	0x00000610


	//----- nvinfo : EIATTR_VRC_CTA_INIT_COUNT
	.align		4
.L_35:
        /*0100*/ 	.byte	0x02, 0x4a
	.zero		1
	.zero		1


	//----- nvinfo : EIATTR_EXIT_INSTR_OFFSETS
	.align		4
        /*0104*/ 	.byte	0x04, 0x1c
        /*0106*/ 	.short	(.L_37 - .L_36)


	//   ....[0]....
.L_36:
        /*0108*/ 	.word	0x00000070


	//   ....[1]....
        /*010c*/ 	.word	0x00000130


	//   ....[2]....
        /*0110*/ 	.word	0x00000e20


	//----- nvinfo : EIATTR_CRS_STACK_SIZE
	.align		4
.L_37:
        /*0114*/ 	.byte	0x04, 0x1e
        /*0116*/ 	.short	(.L_39 - .L_38)
.L_38:
        /*0118*/ 	.word	0x00000000


	//----- nvinfo : EIATTR_CBANK_PARAM_SIZE
	.align		4
.L_39:
        /*011c*/ 	.byte	0x03, 0x19
        /*011e*/ 	.short	0x003c


	//----- nvinfo : EIATTR_PARAM_CBANK
	.align		4
        /*0120*/ 	.byte	0x04, 0x0a
        /*0122*/ 	.short	(.L_41 - .L_40)
	.align		4
.L_40:
        /*0124*/ 	.word	index@(.nv.constant0._Z25dyadic_warp_scan_backwardPKfS0_S0_S0_PfS1_iii)
        /*0128*/ 	.short	0x0380
        /*012a*/ 	.short	0x003c


	//----- nvinfo : EIATTR_SW_WAR
	.align		4
.L_41:
        /*012c*/ 	.byte	0x04, 0x36
        /*012e*/ 	.short	(.L_43 - .L_42)
.L_42:
        /*0130*/ 	.word	0x00000008
.L_43:


//--------------------- .nv.info._Z24dyadic_warp_scan_forwardPKfS0_Pfiii --------------------------
	.section	.nv.info._Z24dyadic_warp_scan_forwardPKfS0_Pfiii,"",@"SHT_CUDA_INFO"
	.sectionflags	@""
	.align	4


	//----- nvinfo : EIATTR_CUDA_API_VERSION
	.align		4
        /*0000*/ 	.byte	0x04, 0x37
        /*0002*/ 	.short	(.L_45 - .L_44)
.L_44:
        /*0004*/ 	.word	0x00000082


	//----- nvinfo : EIATTR_KPARAM_INFO
	.align		4
.L_45:
        /*0008*/ 	.byte	0x04, 0x17
        /*000a*/ 	.short	(.L_47 - .L_46)
.L_46:
        /*000c*/ 	.word	0x00000000
        /*0010*/ 	.short	0x0005
        /*0012*/ 	.short	0x0020
        /*0014*/ 	.byte	0x00, 0xf0, 0x11, 0x00


	//----- nvinfo : EIATTR_KPARAM_INFO
	.align		4
.L_47:
        /*0018*/ 	.byte	0x04, 0x17
        /*001a*/ 	.short	(.L_49 - .L_48)
.L_48:
        /*001c*/ 	.word	0x00000000
        /*0020*/ 	.short	0x0004
        /*0022*/ 	.short	0x001c
        /*0024*/ 	.byte	0x00, 0xf0, 0x11, 0x00


	//----- nvinfo : EIATTR_KPARAM_INFO
	.align		4
.L_49:
        /*0028*/ 	.byte	0x04, 0x17
        /*002a*/ 	.short	(.L_51 - .L_50)
.L_50:
        /*002c*/ 	.word	0x00000000
        /*0030*/ 	.short	0x0003
        /*0032*/ 	.short	0x0018
        /*0034*/ 	.byte	0x00, 0xf0, 0x11, 0x00


	//----- nvinfo : EIATTR_KPARAM_INFO
	.align		4
.L_51:
        /*0038*/ 	.byte	0x04, 0x17
        /*003a*/ 	.short	(.L_53 - .L_52)
.L_52:
        /*003c*/ 	.word	0x00000000
        /*0040*/ 	.short	0x0002
        /*0042*/ 	.short	0x0010
        /*0044*/ 	.byte	0x00, 0xf5, 0x21, 0x00


	//----- nvinfo : EIATTR_KPARAM_INFO
	.align		4
.L_53:
        /*0048*/ 	.byte	0x04, 0x17
        /*004a*/ 	.short	(.L_55 - .L_54)
.L_54:
        /*004c*/ 	.word	0x00000000
        /*0050*/ 	.short	0x0001
        /*0052*/ 	.short	0x0008
        /*0054*/ 	.byte	0x00, 0xf5, 0x21, 0x00


	//----- nvinfo : EIATTR_KPARAM_INFO
	.align		4
.L_55:
        /*0058*/ 	.byte	0x04, 0x17
        /*005a*/ 	.short	(.L_57 - .L_56)
.L_56:
        /*005c*/ 	.word	0x00000000
        /*0060*/ 	.short	0x0000
        /*0062*/ 	.short	0x0000
        /*0064*/ 	.byte	0x00, 0xf5, 0x21, 0x00


	//----- nvinfo : EIATTR_SPARSE_MMA_MASK
	.align		4
.L_57:
        /*0068*/ 	.byte	0x03, 0x50
        /*006a*/ 	.short	0x0000


	//----- nvinfo : EIATTR_MAXREG_COUNT
	.align		4
        /*006c*/ 	.byte	0x03, 0x1b
        /*006e*/ 	.short	0x00ff


	//----- nvinfo : EIATTR_NUM_BARRIERS
	.align		4
        /*0070*/ 	.byte	0x02, 0x4c
        /*0072*/ 	.byte	0x01
	.zero		1


	//----- nvinfo : EIATTR_MERCURY_ISA_VERSION
	.align		4
        /*0074*/ 	.byte	0x03, 0x5f
        /*0076*/ 	.short	0x0101


	//----- nvinfo : EIATTR_COOP_GROUP_MASK_REGIDS
	.align		4
        /*0078*/ 	.byte	0x04, 0x29
        /*007a*/ 	.short	(.L_59 - .L_58)


	//   ....[0]....
.L_58:
        /*007c*/ 	.word	0xffffffff


	//   ....[1]....
        /*0080*/ 	.word	0xffffffff


	//   ....[2]....
        /*0084*/ 	.word	0xffffffff


	//   ....[3]....
        /*0088*/ 	.word	0xffffffff


	//   ....[4]....
        /*008c*/ 	.word	0xffffffff


	//   ....[5]....
        /*0090*/ 	.word	0xffffffff


	//   ....[6]....
        /*0094*/ 	.word	0xffffffff


	//   ....[7]....
        /*0098*/ 	.word	0xffffffff


	//   ....[8]....
        /*009c*/ 	.word	0xffffffff


	//   ....[9]....
        /*00a0*/ 	.word	0xffffffff


	//----- nvinfo : EIATTR_COOP_GROUP_INSTR_OFFSETS
	.align		4
.L_59:
        /*00a4*/ 	.byte	0x04, 0x28
        /*00a6*/ 	.short	(.L_61 - .L_60)


	//   ....[0]....
.L_60:
        /*00a8*/ 	.word	0x00000360


	//   ....[1]....
        /*00ac*/ 	.word	0x00000380


	//   ....[2]....
        /*00b0*/ 	.word	0x000003c0


	//   ....[3]....
        /*00b4*/ 	.word	0x000003d0


	//   ....[4]....
        /*00b8*/ 	.word	0x00000400


	//   ....[5]....
        /*00bc*/ 	.word	0x00000420


	//   ....[6]....
        /*00c0*/ 	.word	0x00000450


	//   ....[7]....
        /*00c4*/ 	.word	0x00000470


	//   ....[8]....
        /*00c8*/ 	.word	0x000004a0


	//   ....[9]....
        /*00cc*/ 	.word	0x000004c0


	//----- nvinfo : EIATTR_VRC_CTA_INIT_COUNT
	.align		4
.L_61:
        /*00d0*/ 	.byte	0x02, 0x4a
	.zero		1
	.zero		1


	//----- nvinfo : EIATTR_EXIT_INSTR_OFFSETS
	.align		4
        /*00d4*/ 	.byte	0x04, 0x1c
        /*00d6*/ 	.short	(.L_63 - .L_62)


	//   ....[0]....
.L_62:
        /*00d8*/ 	.word	0x00000070


	//   ....[1]....
        /*00dc*/ 	.word	0x00000130


	//   ....[2]....
        /*00e0*/ 	.word	0x000009c0


	//----- nvinfo : EIATTR_CRS_STACK_SIZE
	.align		4
.L_63:
        /*00e4*/ 	.byte	0x04, 0x1e
        /*00e6*/ 	.short	(.L_65 - .L_64)
.L_64:
        /*00e8*/ 	.word	0x00000000


	//----- nvinfo : EIATTR_CBANK_PARAM_SIZE
	.align		4
.L_65:
        /*00ec*/ 	.byte	0x03, 0x19
        /*00ee*/ 	.short	0x0024


	//----- nvinfo : EIATTR_PARAM_CBANK
	.align		4
        /*00f0*/ 	.byte	0x04, 0x0a
        /*00f2*/ 	.short	(.L_67 - .L_66)
	.align		4
.L_66:
        /*00f4*/ 	.word	index@(.nv.constant0._Z24dyadic_warp_scan_forwardPKfS0_Pfiii)
        /*00f8*/ 	.short	0x0380
        /*00fa*/ 	.short	0x0024


	//----- nvinfo : EIATTR_SW_WAR
	.align		4
.L_67:
        /*00fc*/ 	.byte	0x04, 0x36
        /*00fe*/ 	.short	(.L_69 - .L_68)
.L_68:
        /*0100*/ 	.word	0x00000008
.L_69:


//--------------------- .nv.callgraph             --------------------------
	.section	.nv.callgraph,"",@"SHT_CUDA_CALLGRAPH"
	.align	4
	.sectionentsize	8
	.align		4
        /*0000*/ 	.word	0x00000000
	.align		4
        /*0004*/ 	.word	0xffffffff
	.align		4
        /*0008*/ 	.word	0x00000000
	.align		4
        /*000c*/ 	.word	0xfffffffe
	.align		4
        /*0010*/ 	.word	0x00000000
	.align		4
        /*0014*/ 	.word	0xfffffffd
	.align		4
        /*0018*/ 	.word	0x00000000
	.align		4
        /*001c*/ 	.word	0xfffffffc


//--------------------- .text._Z25dyadic_warp_scan_backwardPKfS0_S0_S0_PfS1_iii --------------------------
	.section	.text._Z25dyadic_warp_scan_backwardPKfS0_S0_S0_PfS1_iii,"ax",@progbits
	.align	128
        .global         _Z25dyadic_warp_scan_backwardPKfS0_S0_S0_PfS1_iii
        .type           _Z25dyadic_warp_scan_backwardPKfS0_S0_S0_PfS1_iii,@function
        .size           _Z25dyadic_warp_scan_backwardPKfS0_S0_S0_PfS1_iii,(.L_x_18 - _Z25dyadic_warp_scan_backwardPKfS0_S0_S0_PfS1_iii)
        .other          _Z25dyadic_warp_scan_backwardPKfS0_S0_S0_PfS1_iii,@"STO_CUDA_ENTRY STV_DEFAULT"
_Z25dyadic_warp_scan_backwardPKfS0_S0_S0_PfS1_iii:
.text._Z25dyadic_warp_scan_backwardPKfS0_S0_S0_PfS1_iii:
[----:B------:R-:W-:Y:S08]  /*0000*/  LDC R1, c[0x0][0x37c] ;  /* 0x0000df00ff017b82 */ /* 0x000ff00000000800 */
[----:B------:R-:W0:Y:S08]  /*0010*/  S2UR UR7, SR_CTAID.Y ;  /* 0x00000000000779c3 */ /* 0x000e300000002600 */
[----:B------:R-:W0:Y:S08]  /*0020*/  LDC R2, c[0x0][0x3b8] ;  /* 0x0000ee00ff027b82 */ /* 0x000e300000000800 */
[----:B------:R-:W1:Y:S08]  /*0030*/  S2UR UR4, SR_CTAID.X ;  /* 0x00000000000479c3 */ /* 0x000e700000002500 */
[----:B------:R-:W1:Y:S01]  /*0040*/  LDC R0, c[0x0][0x3b0] ;  /* 0x0000ec00ff007b82 */ /* 0x000e620000000800 */
[----:B0-----:R-:W-:-:S04]  /*0050*/  ISETP.LE.AND P0, PT, R2, UR7, PT ;  /* 0x0000000702007c0c */ /* 0x001fc8000bf03270 */
[----:B-1----:R-:W-:-:S13]  /*0060*/  ISETP.LE.OR P0, PT, R0, UR4, P0 ;  /* 0x0000000400007c0c */ /* 0x002fda0008703670 */
[----:B------:R-:W-:Y:S05]  /*0070*/  @P0 EXIT ;  /* 0x000000000000094d */ /* 0x000fea0003800000 */
[----:B------:R-:W0:Y:S01]  /*0080*/  S2R R12, SR_TID.X ;  /* 0x00000000000c7919 */ /* 0x000e220000002100 */
[----:B------:R-:W1:Y:S01]  /*0090*/  LDC R6, c[0x0][0x3b4] ;  /* 0x0000ed00ff067b82 */ /* 0x000e620000000800 */
[----:B------:R-:W-:Y:S01]  /*00a0*/  HFMA2 R5, -RZ, RZ, 0, 0 ;  /* 0x00000000ff057431 */ /* 0x000fe200000001ff */
[----:B-1----:R-:W-:Y:S02]  /*00b0*/  ISETP.GE.AND P1, PT, R6, 0x1, PT ;  /* 0x000000010600780c */ /* 0x002fe40003f26270 */
[----:B0-----:R-:W-:-:S13]  /*00c0*/  ISETP.NE.AND P0, PT, R12, RZ, PT ;  /* 0x000000ff0c00720c */ /* 0x001fda0003f05270 */
[----:B------:R-:W0:Y:S01]  /*00d0*/  @!P0 S2R R3, SR_CgaCtaId ;  /* 0x0000000000038919 */ /* 0x000e220000008800 */
[----:B------:R-:W-:Y:S02]  /*00e0*/  @!P0 MOV R0, 0x400 ;  /* 0x0000040000008802 */ /* 0x000fe40000000f00 */
[----:B------:R-:W-:Y:S02]  /*00f0*/  @!P0 MOV R4, 0x3f800000 ;  /* 0x3f80000000048802 */ /* 0x000fe40000000f00 */
[----:B0-----:R-:W-:-:S05]  /*0100*/  @!P0 LEA R0, R3, R0, 0x18 ;  /* 0x0000000003008211 */ /* 0x001fca00078ec0ff */
[----:B------:R0:W-:Y:S01]  /*0110*/  @!P0 STS.64 [R0+0x40], R4 ;  /* 0x0000400400008388 */ /* 0x0001e20000000a00 */
[----:B------:R-:W-:Y:S06]  /*0120*/  BAR.SYNC.DEFER_BLOCKING 0x0 ;  /* 0x0000000000007b1d */ /* 0x000fec0000010000 */
[----:B------:R-:W-:Y:S05]  /*0130*/  @!P1 EXIT ;  /* 0x000000000000994d */ /* 0x000fea0003800000 */
[----:B------:R-:W1:Y:S01]  /*0140*/  S2UR UR6, SR_CgaCtaId ;  /* 0x00000000000679c3 */ /* 0x000e620000008800 */
[C---:B------:R-:W-:Y:S01]  /*0150*/  VIADD R8, R6.reuse, 0xff ;  /* 0x000000ff06087836 */ /* 0x040fe20000000000 */
[----:B------:R-:W-:Y:S01]  /*0160*/  SHF.R.U32.HI R7, RZ, 0x3, R12 ;  /* 0x00000003ff077819 */ /* 0x000fe2000001160c */
[----:B------:R-:W-:Y:S01]  /*0170*/  IMAD R11, R6, UR4, RZ ;  /* 0x00000004060b7c24 */ /* 0x000fe2000f8e02ff */
[----:B------:R-:W-:Y:S01]  /*0180*/  UMOV UR5, 0x400 ;  /* 0x0000040000057882 */ /* 0x000fe20000000000 */
[----:B------:R-:W-:Y:S01]  /*0190*/  LOP3.LUT R10, R12, 0x1f, RZ, 0xc0, !PT ;  /* 0x0000001f0c0a7812 */ /* 0x000fe200078ec0ff */
[----:B------:R-:W-:Y:S01]  /*01a0*/  UIADD3 UR4, UPT, UPT, UR5, 0x20, URZ ;  /* 0x0000002005047890 */ /* 0x000fe2000fffe0ff */
[----:B------:R-:W-:Y:S01]  /*01b0*/  LOP3.LUT R3, R8, 0xffffff00, RZ, 0xc0, !PT ;  /* 0xffffff0008037812 */ /* 0x000fe200078ec0ff */
[----:B------:R-:W2:Y:S01]  /*01c0*/  LDC R13, c[0x0][0x3b8] ;  /* 0x0000ee00ff0d7b82 */ /* 0x000ea20000000800 */
[----:B------:R-:W-:Y:S01]  /*01d0*/  IMAD R11, R11, R2, UR7 ;  /* 0x000000070b0b7e24 */ /* 0x000fe2000f8e0202 */
[----:B------:R-:W-:Y:S01]  /*01e0*/  SHF.R.U32.HI R8, RZ, 0x8, R8 ;  /* 0x00000008ff087819 */ /* 0x000fe20000011608 */
[----:B------:R-:W3:Y:S01]  /*01f0*/  LDCU.64 UR8, c[0x0][0x358] ;  /* 0x00006b00ff0877ac */ /* 0x000ee20008000a00 */
[----:B------:R-:W-:-:S02]  /*0200*/  IADD3 R9, PT, PT, -R3, R6, RZ ;  /* 0x0000000603097210 */ /* 0x000fc40007ffe1ff */
[----:B------:R-:W-:Y:S01]  /*0210*/  LOP3.LUT R7, R7, 0x7c, RZ, 0xc0, !PT ;  /* 0x0000007c07077812 */ /* 0x000fe200078ec0ff */
[----:B------:R-:W4:Y:S01]  /*0220*/  LDCU UR11, c[0x0][0x3b8] ;  /* 0x00007700ff0b77ac */ /* 0x000f220008000800 */
[----:B------:R-:W2:Y:S01]  /*0230*/  LDC.64 R22, c[0x0][0x380] ;  /* 0x0000e000ff167b82 */ /* 0x000ea20000000a00 */
[----:B------:R-:W-:Y:S02]  /*0240*/  IADD3 R6, PT, PT, R3, -0x101, -R12 ;  /* 0xfffffeff03067810 */ /* 0x000fe40007ffe80c */
[----:B0-----:R-:W-:Y:S01]  /*0250*/  IADD3 R5, PT, PT, R9, 0x100, RZ ;  /* 0x0000010009057810 */ /* 0x001fe20007ffe0ff */
[----:B------:R-:W0:Y:S01]  /*0260*/  LDCU UR10, c[0x0][0x3b4] ;  /* 0x00007680ff0a77ac */ /* 0x000e220008000800 */
[----:B-1----:R-:W-:Y:S02]  /*0270*/  ULEA UR5, UR6, UR5, 0x18 ;  /* 0x0000000506057291 */ /* 0x002fe4000f8ec0ff */
[----:B------:R-:W-:-:S12]  /*0280*/  ULEA UR4, UR6, UR4, 0x18 ;  /* 0x0000000406047291 */ /* 0x000fd8000f8ec0ff */
.L_x_12:
[----:B------:R-:W-:Y:S01]  /*0290*/  VIMNMX R3, PT, PT, R5, 0x100, PT ;  /* 0x0000010005037848 */ /* 0x000fe20003fe0100 */
[----:B------:R-:W-:Y:S01]  /*02a0*/  VIADD R9, R9, 0x100 ;  /* 0x0000010009097836 */ /* 0x000fe20000000000 */
[----:B------:R-:W-:Y:S01]  /*02b0*/  BSSY.RECONVERGENT B0, `(.L_x_0) ;  /* 0x0000019000007945 */ /* 0x000fe20003800200 */
[----:B0-----:R-:W-:Y:S01]  /*02c0*/  HFMA2 R21, -RZ, RZ, 0, 0 ;  /* 0x00000000ff157431 */ /* 0x001fe200000001ff */
[----:B------:R-:W-:Y:S02]  /*02d0*/  IADD3 R4, PT, PT, R3, R6, RZ ;  /* 0x0000000603047210 */ /* 0x000fe40007ffe0ff */
[----:B------:R-:W-:Y:S02]  /*02e0*/  CS2R R18, SRZ ;  /* 0x0000000000127805 */ /* 0x000fe4000001ff00 */
[----:B------:R-:W-:Y:S01]  /*02f0*/  VIMNMX R3, PT, PT, R9, 0x100, PT ;  /* 0x0000010009037848 */ /* 0x000fe20003fe0100 */
[----:B------:R-:W-:Y:S01]  /*0300*/  IMAD.MOV.U32 R2, RZ, RZ, RZ ;  /* 0x000000ffff027224 */ /* 0x000fe200078e00ff */
[----:B0-----:R-:W-:-:S04]  /*0310*/  ISETP.GE.U32.AND P5, PT, R4, UR10, PT ;  /* 0x0000000a04007c0c */ /* 0x001fc8000bfa6070 */
[----:B------:R-:W-:-:S13]  /*0320*/  ISETP.LT.AND P5, PT, R12, R3, !P5 ;  /* 0x000000030c00720c */ /* 0x000fda0006fa1270 */
[----:B-1----:R-:W-:Y:S05]  /*0330*/  @!P5 BRA `(.L_x_1) ;  /* 0x000000000040d947 */ /* 0x002fea0003800000 */
[C---:B------:R-:W-:Y:S01]  /*0340*/  ISETP.NE.AND P0, PT, R4.reuse, RZ, PT ;  /* 0x000000ff0400720c */ /* 0x040fe20003f05270 */
[----:B------:R-:W0:Y:S01]  /*0350*/  LDC.64 R20, c[0x0][0x398] ;  /* 0x0000e600ff147b82 */ /* 0x000e220000000a00 */
[----:B--2---:R-:W-:-:S07]  /*0360*/  IMAD R27, R4, R13, R11 ;  /* 0x0000000d041b7224 */ /* 0x004fce00078e020b */
[----:B------:R-:W1:Y:S04]  /*0370*/  LDC.64 R16, c[0x0][0x390] ;  /* 0x0000e400ff107b82 */ /* 0x000e680000000a00 */
[----:B------:R-:W-:-:S04]  /*0380*/  @P0 IMAD R0, R4, R13, -R13 ;  /* 0x0000000d04000224 */ /* 0x000fc800078e0a0d */
[----:B------:R-:W2:Y:S01]  /*0390*/  @P0 LDC.64 R14, c[0x0][0x388] ;  /* 0x0000e200ff0e0b82 */ /* 0x000ea20000000a00 */
[----:B------:R-:W-:Y:S01]  /*03a0*/  @P0 IADD3 R29, PT, PT, R11, R0, RZ ;  /* 0x000000000b1d0210 */ /* 0x000fe20007ffe0ff */
[----:B0-----:R-:W-:-:S04]  /*03b0*/  IMAD.WIDE R24, R27, 0x4, R20 ;  /* 0x000000041b187825 */ /* 0x001fc800078e0214 */
[C---:B------:R-:W-:Y:S02]  /*03c0*/  IMAD.WIDE R20, R27.reuse, 0x4, R22 ;  /* 0x000000041b147825 */ /* 0x040fe400078e0216 */
[----:B---3--:R-:W3:Y:S02]  /*03d0*/  LDG.E.CONSTANT R24, desc[UR8][R24.64] ;  /* 0x0000000818187981 */ /* 0x008ee4000c1e9900 */
[----:B-1----:R-:W-:Y:S02]  /*03e0*/  IMAD.WIDE R16, R27, 0x4, R16 ;  /* 0x000000041b107825 */ /* 0x002fe400078e0210 */
[----:B------:R0:W5:Y:S04]  /*03f0*/  LDG.E.CONSTANT R21, desc[UR8][R20.64] ;  /* 0x0000000814157981 */ /* 0x000168000c1e9900 */
[----:B------:R0:W5:Y:S01]  /*0400*/  LDG.E.CONSTANT R2, desc[UR8][R16.64] ;  /* 0x0000000810027981 */ /* 0x000162000c1e9900 */
[----:B--2---:R-:W-:-:S05]  /*0410*/  @P0 IMAD.WIDE R14, R29, 0x4, R14 ;  /* 0x000000041d0e0825 */ /* 0x004fca00078e020e */
[----:B------:R0:W5:Y:S02]  /*0420*/  @P0 LDG.E.CONSTANT R19, desc[UR8][R14.64] ;  /* 0x000000080e130981 */ /* 0x000164000c1e9900 */
[----:B0--3--:R-:W-:-:S07]  /*0430*/  FMUL R18, R24, 3.0517578125e-05 ;  /* 0x3800000018127820 */ /* 0x009fce0000400000 */
.L_x_1:
[----:B---34-:R-:W-:Y:S05]  /*0440*/  BSYNC.RECONVERGENT B0 ;  /* 0x0000000000007941 */ /* 0x018fea0003800200 */
.L_x_0:
[----:B-----5:R-:W0:Y:S01]  /*0450*/  SHFL.UP PT, R14, R21, 0x1, RZ ;  /* 0x04200000150e7989 */ /* 0x020e2200000e00ff */
[C---:B------:R-:W-:Y:S01]  /*0460*/  ISETP.NE.AND P0, PT, R10.reuse, RZ, PT ;  /* 0x000000ff0a00720c */ /* 0x040fe20003f05270 */
[----:B------:R-:W-:Y:S01]  /*0470*/  BSSY.RECONVERGENT B0, `(.L_x_2) ;  /* 0x0000077000007945 */ /* 0x000fe20003800200 */
[----:B------:R-:W-:Y:S01]  /*0480*/  MOV R0, R18 ;  /* 0x0000001200007202 */ /* 0x000fe20000000f00 */
[----:B------:R-:W1:Y:S01]  /*0490*/  SHFL.UP PT, R15, R18, 0x1, RZ ;  /* 0x04200000120f7989 */ /* 0x000e6200000e00ff */
[----:B------:R-:W-:Y:S02]  /*04a0*/  ISETP.GE.U32.AND P1, PT, R10, 0x10, PT ;  /* 0x000000100a00780c */ /* 0x000fe40003f26070 */
[----:B------:R-:W-:Y:S02]  /*04b0*/  ISETP.GE.AND P4, PT, R12, R3, PT ;  /* 0x000000030c00720c */ /* 0x000fe40003f86270 */
[C---:B------:R-:W-:Y:S01]  /*04c0*/  ISETP.GT.U32.AND P3, PT, R8.reuse, 0x1, PT ;  /* 0x000000010800780c */ /* 0x040fe20003f64070 */
[----:B------:R-:W-:-:S04]  /*04d0*/  VIADD R8, R8, 0xffffffff ;  /* 0xffffffff08087836 */ /* 0x000fc80000000000 */
[-C--:B0-----:R-:W-:Y:S01]  /*04e0*/  @P0 FFMA R21, R14, R18.reuse, R21 ;  /* 0x000000120e150223 */ /* 0x081fe20000000015 */
[----:B-1----:R-:W-:-:S04]  /*04f0*/  @P0 FMUL R0, R15, R18 ;  /* 0x000000120f000220 */ /* 0x002fc80000400000 */
[----:B------:R-:W0:Y:S01]  /*0500*/  SHFL.UP PT, R14, R21, 0x2, RZ ;  /* 0x04400000150e7989 */ /* 0x000e2200000e00ff */
[----:B------:R-:W-:-:S03]  /*0510*/  ISETP.GE.U32.AND P0, PT, R10, 0x2, PT ;  /* 0x000000020a00780c */ /* 0x000fc60003f06070 */
[----:B------:R-:W1:Y:S10]  /*0520*/  SHFL.UP PT, R15, R0, 0x2, RZ ;  /* 0x04400000000f7989 */ /* 0x000e7400000e00ff */
[C---:B0-----:R-:W-:Y:S01]  /*0530*/  @P0 FFMA R21, R0.reuse, R14, R21 ;  /* 0x0000000e00150223 */ /* 0x041fe20000000015 */
        /* <DEDUP_REMOVED lines=12> */
[----:B------:R-:W-:-:S03]  /*0600*/  ISETP.NE.OR P0, PT, R10, 0x1f, P4 ;  /* 0x0000001f0a00780c */ /* 0x000fc60002705670 */
[----:B------:R-:W1:Y:S01]  /*0610*/  SHFL.UP PT, R15, R0, 0x10, RZ ;  /* 0x06000000000f7989 */ /* 0x000e6200000e00ff */
[C---:B0-----:R-:W-:Y:S01]  /*0620*/  @P1 FFMA R21, R0.reuse, R14, R21 ;  /* 0x0000000e00151223 */ /* 0x041fe20000000015 */
[----:B-1----:R-:W-:-:S08]  /*0630*/  @P1 FMUL R0, R0, R15 ;  /* 0x0000000f00001220 */ /* 0x002fd00000400000 */
[----:B------:R0:W-:Y:S04]  /*0640*/  @!P0 STS [R7+UR5], R0 ;  /* 0x0000000007008988 */ /* 0x0001e80008000805 */
[----:B------:R0:W-:Y:S01]  /*0650*/  @!P0 STS [R7+UR4], R21 ;  /* 0x0000001507008988 */ /* 0x0001e20008000804 */
[----:B------:R-:W-:Y:S01]  /*0660*/  BAR.SYNC.DEFER_BLOCKING 0x0 ;  /* 0x0000000000007b1d */ /* 0x000fe20000010000 */
[----:B------:R-:W-:-:S13]  /*0670*/  ISETP.NE.AND P0, PT, R12, RZ, PT ;  /* 0x000000ff0c00720c */ /* 0x000fda0003f05270 */
[----:B0-----:R-:W-:Y:S05]  /*0680*/  @P0 BRA `(.L_x_3) ;  /* 0x0000000400540947 */ /* 0x001fea0003800000 */
[C---:B------:R-:W-:Y:S02]  /*0690*/  ISETP.GE.AND P0, PT, R9.reuse, 0x21, PT ;  /* 0x000000210900780c */ /* 0x040fe40003f06270 */
[C---:B------:R-:W-:Y:S02]  /*06a0*/  ISETP.GE.AND P1, PT, R9.reuse, 0x81, PT ;  /* 0x000000810900780c */ /* 0x040fe40003f26270 */
[C---:B------:R-:W-:Y:S02]  /*06b0*/  ISETP.GE.AND P6, PT, R9.reuse, 0x41, PT ;  /* 0x000000410900780c */ /* 0x040fe40003fc6270 */
[----:B------:R-:W-:Y:S02]  /*06c0*/  P2R R20, PR, RZ, 0x2 ;  /* 0x00000002ff147803 */ /* 0x000fe40000000000 */
[C---:B------:R-:W-:Y:S02]  /*06d0*/  ISETP.GE.AND P2, PT, R9.reuse, 0x61, PT ;  /* 0x000000610900780c */ /* 0x040fe40003f46270 */
[----:B------:R-:W-:-:S03]  /*06e0*/  ISETP.GE.AND P1, PT, R9, 0xa1, PT ;  /* 0x000000a10900780c */ /* 0x000fc60003f26270 */
[----:B------:R-:W-:Y:S10]  /*06f0*/  @!P0 BRA `(.L_x_4) ;  /* 0x0000000000248947 */ /* 0x000ff40003800000 */
[----:B------:R-:W0:Y:S01]  /*0700*/  S2UR UR7, SR_CgaCtaId ;  /* 0x00000000000779c3 */ /* 0x000e220000008800 */
[----:B------:R-:W-:Y:S02]  /*0710*/  UMOV UR6, 0x400 ;  /* 0x0000040000067882 */ /* 0x000fe40000000000 */
[----:B0-----:R-:W-:-:S09]  /*0720*/  ULEA UR6, UR7, UR6, 0x18 ;  /* 0x0000000607067291 */ /* 0x001fd2000f8ec0ff */
[----:B------:R-:W0:Y:S04]  /*0730*/  LDS.64 R14, [UR6] ;  /* 0x00000006ff0e7984 */ /* 0x000e280008000a00 */
[----:B------:R-:W1:Y:S01]  /*0740*/  LDS.64 R16, [UR6+0x20] ;  /* 0x00002006ff107984 */ /* 0x000e620008000a00 */
[C---:B0-----:R-:W-:Y:S01]  /*0750*/  FMUL R14, R15.reuse, R14 ;  /* 0x0000000e0f0e7220 */ /* 0x041fe20000400000 */
[----:B-1----:R-:W-:-:S04]  /*0760*/  FFMA R16, R15, R16, R17 ;  /* 0x000000100f107223 */ /* 0x002fc80000000011 */
[----:B------:R0:W-:Y:S04]  /*0770*/  STS [UR6+0x4], R14 ;  /* 0x0000040eff007988 */ /* 0x0001e80008000806 */
[----:B------:R0:W-:Y:S02]  /*0780*/  STS [UR6+0x24], R16 ;  /* 0x00002410ff007988 */ /* 0x0001e40008000806 */
.L_x_4:
[----:B------:R-:W-:Y:S01]  /*0790*/  ISETP.GE.AND P0, PT, R9, 0xc1, PT ;  /* 0x000000c10900780c */ /* 0x000fe20003f06270 */
[----:B------:R-:W-:-:S12]  /*07a0*/  @!P6 BRA `(.L_x_5) ;  /* 0x00000000002ce947 */ /* 0x000fd80003800000 */
[----:B------:R-:W1:Y:S01]  /*07b0*/  S2UR UR7, SR_CgaCtaId ;  /* 0x00000000000779c3 */ /* 0x000e620000008800 */
[----:B------:R-:W-:Y:S02]  /*07c0*/  UMOV UR6, 0x400 ;  /* 0x0000040000067882 */ /* 0x000fe40000000000 */
[----:B-1----:R-:W-:-:S09]  /*07d0*/  ULEA UR6, UR7, UR6, 0x18 ;  /* 0x0000000607067291 */ /* 0x002fd2000f8ec0ff */
[----:B0-----:R-:W-:Y:S04]  /*07e0*/  LDS R16, [UR6+0x8] ;  /* 0x00000806ff107984 */ /* 0x001fe80008000800 */
[----:B------:R-:W-:Y:S04]  /*07f0*/  LDS R14, [UR6+0x24] ;  /* 0x00002406ff0e7984 */ /* 0x000fe80008000800 */
[----:B------:R-:W0:Y:S04]  /*0800*/  LDS R17, [UR6+0x28] ;  /* 0x00002806ff117984 */ /* 0x000e280008000800 */
[----:B------:R-:W1:Y:S01]  /*0810*/  LDS R15, [UR6+0x4] ;  /* 0x00000406ff0f7984 */ /* 0x000e620008000800 */
[-C--:B0-----:R-:W-:Y:S01]  /*0820*/  FFMA R14, R14, R16.reuse, R17 ;  /* 0x000000100e0e7223 */ /* 0x081fe20000000011 */
[----:B-1----:R-:W-:-:S04]  /*0830*/  FMUL R15, R15, R16 ;  /* 0x000000100f0f7220 */ /* 0x002fc80000400000 */
[----:B------:R1:W-:Y:S04]  /*0840*/  STS [UR6+0x28], R14 ;  /* 0x0000280eff007988 */ /* 0x0003e80008000806 */
[----:B------:R1:W-:Y:S02]  /*0850*/  STS [UR6+0x8], R15 ;  /* 0x0000080fff007988 */ /* 0x0003e40008000806 */
.L_x_5:
[----:B------:R-:W-:Y:S01]  /*0860*/  ISETP.GE.AND P6, PT, R9, 0xe1, PT ;  /* 0x000000e10900780c */ /* 0x000fe20003fc6270 */
[----:B------:R-:W-:-:S12]  /*0870*/  @!P2 BRA `(.L_x_6) ;  /* 0x000000000024a947 */ /* 0x000fd80003800000 */
[----:B------:R-:W3:Y:S01]  /*0880*/  S2UR UR7, SR_CgaCtaId ;  /* 0x00000000000779c3 */ /* 0x000ee20000008800 */
[----:B------:R-:W-:Y:S02]  /*0890*/  UMOV UR6, 0x400 ;  /* 0x0000040000067882 */ /* 0x000fe40000000000 */
[----:B---3--:R-:W-:-:S09]  /*08a0*/  ULEA UR6, UR7, UR6, 0x18 ;  /* 0x0000000607067291 */ /* 0x008fd2000f8ec0ff */
[----:B01----:R-:W0:Y:S04]  /*08b0*/  LDS.64 R14, [UR6+0x8] ;  /* 0x00000806ff0e7984 */ /* 0x003e280008000a00 */
[----:B------:R-:W1:Y:S01]  /*08c0*/  LDS.64 R16, [UR6+0x28] ;  /* 0x00002806ff107984 */ /* 0x000e620008000a00 */
[-C--:B0-----:R-:W-:Y:S01]  /*08d0*/  FMUL R14, R14, R15.reuse ;  /* 0x0000000f0e0e7220 */ /* 0x081fe20000400000 */
[----:B-1----:R-:W-:-:S04]  /*08e0*/  FFMA R16, R16, R15, R17 ;  /* 0x0000000f10107223 */ /* 0x002fc80000000011 */
[----:B------:R3:W-:Y:S04]  /*08f0*/  STS [UR6+0xc], R14 ;  /* 0x00000c0eff007988 */ /* 0x0007e80008000806 */
[----:B------:R3:W-:Y:S02]  /*0900*/  STS [UR6+0x2c], R16 ;  /* 0x00002c10ff007988 */ /* 0x0007e40008000806 */
.L_x_6:
[----:B------:R-:W-:-:S13]  /*0910*/  ISETP.NE.AND P2, PT, R20, RZ, PT ;  /* 0x000000ff1400720c */ /* 0x000fda0003f45270 */
[----:B------:R-:W-:Y:S05]  /*0920*/  @!P2 BRA `(.L_x_7) ;  /* 0x00000000002ca947 */ /* 0x000fea0003800000 */
[----:B------:R-:W4:Y:S01]  /*0930*/  S2UR UR7, SR_CgaCtaId ;  /* 0x00000000000779c3 */ /* 0x000f220000008800 */
[----:B------:R-:W-:Y:S02]  /*0940*/  UMOV UR6, 0x400 ;  /* 0x0000040000067882 */ /* 0x000fe40000000000 */
[----:B----4-:R-:W-:-:S09]  /*0950*/  ULEA UR6, UR7, UR6, 0x18 ;  /* 0x0000000607067291 */ /* 0x010fd2000f8ec0ff */
[----:B01-3--:R-:W-:Y:S04]  /*0960*/  LDS R14, [UR6+0x10] ;  /* 0x00001006ff0e7984 */ /* 0x00bfe80008000800 */
[----:B------:R-:W-:Y:S04]  /*0970*/  LDS R15, [UR6+0x2c] ;  /* 0x00002c06ff0f7984 */ /* 0x000fe80008000800 */
[----:B------:R-:W0:Y:S04]  /*0980*/  LDS R17, [UR6+0x30] ;  /* 0x00003006ff117984 */ /* 0x000e280008000800 */
[----:B------:R-:W1:Y:S01]  /*0990*/  LDS R25, [UR6+0xc] ;  /* 0x00000c06ff197984 */ /* 0x000e620008000800 */
[C---:B0-----:R-:W-:Y:S01]  /*09a0*/  FFMA R15, R14.reuse, R15, R17 ;  /* 0x0000000f0e0f7223 */ /* 0x041fe20000000011 */
[----:B-1----:R-:W-:-:S04]  /*09b0*/  FMUL R14, R14, R25 ;  /* 0x000000190e0e7220 */ /* 0x002fc80000400000 */
[----:B------:R4:W-:Y:S04]  /*09c0*/  STS [UR6+0x30], R15 ;  /* 0x0000300fff007988 */ /* 0x0009e80008000806 */
[----:B------:R4:W-:Y:S02]  /*09d0*/  STS [UR6+0x10], R14 ;  /* 0x0000100eff007988 */ /* 0x0009e40008000806 */
.L_x_7:
[----:B------:R-:W-:Y:S05]  /*09e0*/  @!P1 BRA `(.L_x_8) ;  /* 0x0000000000249947 */ /* 0x000fea0003800000 */
[----:B------:R-:W5:Y:S01]  /*09f0*/  S2UR UR7, SR_CgaCtaId ;  /* 0x00000000000779c3 */ /* 0x000f620000008800 */
[----:B------:R-:W-:Y:S02]  /*0a00*/  UMOV UR6, 0x400 ;  /* 0x0000040000067882 */ /* 0x000fe40000000000 */
[----:B-----5:R-:W-:-:S09]  /*0a10*/  ULEA UR6, UR7, UR6, 0x18 ;  /* 0x0000000607067291 */ /* 0x020fd2000f8ec0ff */
[----:B01-34-:R-:W0:Y:S04]  /*0a20*/  LDS.64 R14, [UR6+0x10] ;  /* 0x00001006ff0e7984 */ /* 0x01be280008000a00 */
[----:B------:R-:W1:Y:S01]  /*0a30*/  LDS.64 R16, [UR6+0x30] ;  /* 0x00003006ff107984 */ /* 0x000e620008000a00 */
[-C--:B0-----:R-:W-:Y:S01]  /*0a40*/  FMUL R14, R14, R15.reuse ;  /* 0x0000000f0e0e7220 */ /* 0x081fe20000400000 */
[----:B-1----:R-:W-:-:S04]  /*0a50*/  FFMA R16, R16, R15, R17 ;  /* 0x0000000f10107223 */ /* 0x002fc80000000011 */
[----:B------:R0:W-:Y:S04]  /*0a60*/  STS [UR6+0x14], R14 ;  /* 0x0000140eff007988 */ /* 0x0001e80008000806 */
[----:B------:R0:W-:Y:S02]  /*0a70*/  STS [UR6+0x34], R16 ;  /* 0x00003410ff007988 */ /* 0x0001e40008000806 */
.L_x_8:
[----:B------:R-:W-:Y:S05]  /*0a80*/  @!P0 BRA `(.L_x_9) ;  /* 0x00000000002c8947 */ /* 0x000fea0003800000 */
[----:B------:R-:W5:Y:S01]  /*0a90*/  S2UR UR7, SR_CgaCtaId ;  /* 0x00000000000779c3 */ /* 0x000f620000008800 */
[----:B------:R-:W-:Y:S02]  /*0aa0*/  UMOV UR6, 0x400 ;  /* 0x0000040000067882 */ /* 0x000fe40000000000 */
[----:B-----5:R-:W-:-:S09]  /*0ab0*/  ULEA UR6, UR7, UR6, 0x18 ;  /* 0x0000000607067291 */ /* 0x020fd2000f8ec0ff */
[----:B0--3--:R-:W-:Y:S04]  /*0ac0*/  LDS R16, [UR6+0x18] ;  /* 0x00001806ff107984 */ /* 0x009fe80008000800 */
[----:B-1--4-:R-:W-:Y:S04]  /*0ad0*/  LDS R14, [UR6+0x34] ;  /* 0x00003406ff0e7984 */ /* 0x012fe80008000800 */
[----:B------:R-:W0:Y:S04]  /*0ae0*/  LDS R17, [UR6+0x38] ;  /* 0x00003806ff117984 */ /* 0x000e280008000800 */
[----:B------:R-:W1:Y:S01]  /*0af0*/  LDS R15, [UR6+0x14] ;  /* 0x00001406ff0f7984 */ /* 0x000e620008000800 */
[-C--:B0-----:R-:W-:Y:S01]  /*0b00*/  FFMA R14, R14, R16.reuse, R17 ;  /* 0x000000100e0e7223 */ /* 0x081fe20000000011 */
[----:B-1----:R-:W-:-:S04]  /*0b10*/  FMUL R15, R15, R16 ;  /* 0x000000100f0f7220 */ /* 0x002fc80000400000 */
[----:B------:R0:W-:Y:S04]  /*0b20*/  STS [UR6+0x38], R14 ;  /* 0x0000380eff007988 */ /* 0x0001e80008000806 */
[----:B------:R0:W-:Y:S02]  /*0b30*/  STS [UR6+0x18], R15 ;  /* 0x0000180fff007988 */ /* 0x0001e40008000806 */
.L_x_9:
        /* <DEDUP_REMOVED lines=10> */
.L_x_3:
[----:B------:R-:W-:Y:S05]  /*0be0*/  BSYNC.RECONVERGENT B0 ;  /* 0x0000000000007941 */ /* 0x000fea0003800200 */
.L_x_2:
[----:B------:R-:W5:Y:S08]  /*0bf0*/  S2UR UR7, SR_CgaCtaId ;  /* 0x00000000000779c3 */ /* 0x000f700000008800 */
[----:B------:R-:W-:Y:S01]  /*0c00*/  BAR.SYNC.DEFER_BLOCKING 0x0 ;  /* 0x0000000000007b1d */ /* 0x000fe20000010000 */
[----:B------:R-:W-:-:S05]  /*0c10*/  ISETP.LT.U32.OR P4, PT, R12, 0x20, P4 ;  /* 0x000000200c00780c */ /* 0x000fca0002781470 */
[----:B------:R-:W-:Y:S01]  /*0c20*/  UMOV UR6, 0x400 ;  /* 0x0000040000067882 */ /* 0x000fe20000000000 */
[----:B------:R-:W-:Y:S01]  /*0c30*/  BSSY.RECONVERGENT B0, `(.L_x_10) ;  /* 0x0000015000007945 */ /* 0x000fe20003800200 */
[----:B-----5:R-:W-:-:S06]  /*0c40*/  ULEA UR6, UR7, UR6, 0x18 ;  /* 0x0000000607067291 */ /* 0x020fcc000f8ec0ff */
[----:B0--3--:R-:W0:Y:S04]  /*0c50*/  @!P4 LDS R16, [R7+UR4+-0x4] ;  /* 0xfffffc040710c984 */ /* 0x009e280008000800 */
[----:B------:R-:W3:Y:S04]  /*0c60*/  @!P4 LDS R17, [R7+UR5+-0x4] ;  /* 0xfffffc050711c984 */ /* 0x000ee80008000800 */
[----:B-1--4-:R-:W1:Y:S01]  /*0c70*/  LDS.64 R14, [UR6+0x40] ;  /* 0x00004006ff0e7984 */ /* 0x012e620008000a00 */
[C---:B0-----:R-:W-:Y:S01]  /*0c80*/  @!P4 FFMA R21, R0.reuse, R16, R21 ;  /* 0x000000100015c223 */ /* 0x041fe20000000015 */
[----:B---3--:R-:W-:-:S04]  /*0c90*/  @!P4 FMUL R0, R0, R17 ;  /* 0x000000110000c220 */ /* 0x008fc80000400000 */
[----:B-1----:R-:W-:Y:S01]  /*0ca0*/  FFMA R15, R0, R15, R21 ;  /* 0x0000000f000f7223 */ /* 0x002fe20000000015 */
[----:B------:R-:W-:Y:S06]  /*0cb0*/  @!P5 BRA `(.L_x_11) ;  /* 0x000000000030d947 */ /* 0x000fec0003800000 */
[----:B------:R-:W0:Y:S01]  /*0cc0*/  LDC.64 R20, c[0x0][0x3a0] ;  /* 0x0000e800ff147b82 */ /* 0x000e220000000a00 */
[----:B------:R-:W-:Y:S01]  /*0cd0*/  FADD R24, -R2, R19 ;  /* 0x0000001302187221 */ /* 0x000fe20000000100 */
[----:B------:R-:W-:Y:S02]  /*0ce0*/  IMAD R19, R4, UR11, R11 ;  /* 0x0000000b04137c24 */ /* 0x000fe4000f8e020b */
[----:B------:R-:W-:Y:S01]  /*0cf0*/  FADD R2, -R18, 1 ;  /* 0x3f80000012027421 */ /* 0x000fe20000000100 */
[----:B------:R-:W-:-:S03]  /*0d00*/  FMUL R24, R15, R24 ;  /* 0x000000180f187220 */ /* 0x000fc60000400000 */
[----:B------:R-:W1:Y:S01]  /*0d10*/  LDC.64 R16, c[0x0][0x3a8] ;  /* 0x0000ea00ff107b82 */ /* 0x000e620000000a00 */
[----:B------:R-:W-:Y:S01]  /*0d20*/  FMUL R25, R24, 3.0517578125e-05 ;  /* 0x3800000018197820 */ /* 0x000fe20000400000 */
[----:B0-----:R-:W-:-:S04]  /*0d30*/  IMAD.WIDE R20, R19, 0x4, R20 ;  /* 0x0000000413147825 */ /* 0x001fc800078e0214 */
[----:B-1----:R-:W-:-:S04]  /*0d40*/  IMAD.WIDE R16, R19, 0x4, R16 ;  /* 0x0000000413107825 */ /* 0x002fc800078e0210 */
[----:B------:R-:W-:-:S05]  /*0d50*/  FMUL R19, R15, R2 ;  /* 0x000000020f137220 */ /* 0x000fca0000400000 */
[----:B------:R0:W-:Y:S04]  /*0d60*/  STG.E desc[UR8][R20.64], R19 ;  /* 0x0000001314007986 */ /* 0x0001e8000c101908 */
[----:B------:R0:W-:Y:S02]  /*0d70*/  STG.E desc[UR8][R16.64], R25 ;  /* 0x0000001910007986 */ /* 0x0001e4000c101908 */
.L_x_11:
[----:B------:R-:W-:Y:S05]  /*0d80*/  BSYNC.RECONVERGENT B0 ;  /* 0x0000000000007941 */ /* 0x000fea0003800200 */
.L_x_10:
[----:B------:R-:W-:Y:S01]  /*0d90*/  BAR.SYNC.DEFER_BLOCKING 0x0 ;  /* 0x0000000000007b1d */ /* 0x000fe20000010000 */
[----:B------:R-:W-:Y:S02]  /*0da0*/  IADD3 R3, PT, PT, R3, -0x1, RZ ;  /* 0xffffffff03037810 */ /* 0x000fe40007ffe0ff */
[----:B------:R-:W-:Y:S02]  /*0db0*/  IADD3 R5, PT, PT, R5, 0x100, RZ ;  /* 0x0000010005057810 */ /* 0x000fe40007ffe0ff */
[----:B------:R-:W-:Y:S02]  /*0dc0*/  ISETP.NE.AND P0, PT, R12, R3, PT ;  /* 0x000000030c00720c */ /* 0x000fe40003f05270 */
[----:B------:R-:W-:-:S11]  /*0dd0*/  IADD3 R6, PT, PT, R6, -0x100, RZ ;  /* 0xffffff0006067810 */ /* 0x000fd60007ffe0ff */
[----:B------:R-:W-:-:S05]  /*0de0*/  @!P0 FMUL R14, R14, R0 ;  /* 0x000000000e0e8220 */ /* 0x000fca0000400000 */
[----:B------:R1:W-:Y:S01]  /*0df0*/  @!P0 STS.64 [UR6+0x40], R14 ;  /* 0x0000400eff008988 */ /* 0x0003e20008000a06 */
[----:B------:R-:W-:Y:S06]  /*0e00*/  BAR.SYNC.DEFER_BLOCKING 0x0 ;  /* 0x0000000000007b1d */ /* 0x000fec0000010000 */
[----:B------:R-:W-:Y:S05]  /*0e10*/  @P3 BRA `(.L_x_12) ;  /* 0xfffffff4001c3947 */ /* 0x000fea000383ffff */
[----:B------:R-:W-:Y:S05]  /*0e20*/  EXIT ;  /* 0x000000000000794d */ /* 0x000fea0003800000 */
.L_x_13:
[----:B------:R-:W-:-:S00]  /*0e30*/  BRA `(.L_x_13) ;  /* 0xfffffffc00fc7947 */ /* 0x000fc0000383ffff */
[----:B------:R-:W-:-:S00]  /*0e40*/  NOP ;  /* 0x0000000000007918 */ /* 0x000fc00000000000 */
        /* <DEDUP_REMOVED lines=11> */
.L_x_18:


//--------------------- .text._Z24dyadic_warp_scan_forwardPKfS0_Pfiii --------------------------
	.section	.text._Z24dyadic_warp_scan_forwardPKfS0_Pfiii,"ax",@progbits
	.align	128
        .global         _Z24dyadic_warp_scan_forwardPKfS0_Pfiii
        .type           _Z24dyadic_warp_scan_forwardPKfS0_Pfiii,@function
        .size           _Z24dyadic_warp_scan_forwardPKfS0_Pfiii,(.L_x_19 - _Z24dyadic_warp_scan_forwardPKfS0_Pfiii)
        .other          _Z24dyadic_warp_scan_forwardPKfS0_Pfiii,@"STO_CUDA_ENTRY STV_DEFAULT"
_Z24dyadic_warp_scan_forwardPKfS0_Pfiii:
.text._Z24dyadic_warp_scan_forwardPKfS0_Pfiii:
        /* <DEDUP_REMOVED lines=21> */
[C---:B0-----:R-:W-:Y:S01]  /*0150*/  IADD3 R2, PT, PT, R5.reuse, 0xff, RZ ;  /* 0x000000ff05027810 */ /* 0x041fe20007ffe0ff */
[--C-:B------:R-:W-:Y:S01]  /*0160*/  IMAD R7, R5, UR4, R0.reuse ;  /* 0x0000000405077c24 */ /* 0x100fe2000f8e0200 */
[----:B------:R-:W-:Y:S01]  /*0170*/  SHF.R.U32.HI R10, RZ, 0x3, R0 ;  /* 0x00000003ff0a7819 */ /* 0x000fe20000011600 */
[----:B------:R-:W-:Y:S01]  /*0180*/  UMOV UR5, 0x400 ;  /* 0x0000040000057882 */ /* 0x000fe20000000000 */
[----:B------:R-:W-:Y:S01]  /*0190*/  SHF.R.U32.HI R2, RZ, 0x8, R2 ;  /* 0x00000008ff027819 */ /* 0x000fe20000011602 */
[----:B------:R-:W-:Y:S01]  /*01a0*/  UIADD3 UR4, UPT, UPT, UR5, 0x20, URZ ;  /* 0x0000002005047890 */ /* 0x000fe2000fffe0ff */
[----:B------:R-:W-:Y:S01]  /*01b0*/  IMAD R7, R7, R4, UR7 ;  /* 0x0000000707077e24 */ /* 0x000fe2000f8e0204 */
[----:B------:R-:W0:Y:S01]  /*01c0*/  LDC R6, c[0x0][0x3a0] ;  /* 0x0000e800ff067b82 */ /* 0x000e220000000800 */
[C---:B------:R-:W-:Y:S01]  /*01d0*/  IADD3 R8, PT, PT, R0.reuse, -R5, RZ ;  /* 0x8000000500087210 */ /* 0x040fe20007ffe0ff */
[----:B------:R-:W2:Y:S01]  /*01e0*/  LDCU.64 UR8, c[0x0][0x358] ;  /* 0x00006b00ff0877ac */ /* 0x000ea20008000a00 */
[----:B------:R-:W-:-:S02]  /*01f0*/  LOP3.LUT R24, R0, 0x1f, RZ, 0xc0, !PT ;  /* 0x0000001f00187812 */ /* 0x000fc400078ec0ff */
[----:B------:R-:W-:Y:S01]  /*0200*/  IADD3 R9, PT, PT, R0, 0x1, RZ ;  /* 0x0000000100097810 */ /* 0x000fe20007ffe0ff */
[----:B------:R-:W3:Y:S01]  /*0210*/  LDCU UR10, c[0x0][0x39c] ;  /* 0x00007380ff0a77ac */ /* 0x000ee20008000800 */
[----:B------:R-:W-:Y:S02]  /*0220*/  LOP3.LUT R10, R10, 0x7c, RZ, 0xc0, !PT ;  /* 0x0000007c0a0a7812 */ /* 0x000fe400078ec0ff */
[----:B------:R-:W-:Y:S01]  /*0230*/  IADD3 R11, PT, PT, -R2, RZ, RZ ;  /* 0x000000ff020b7210 */ /* 0x000fe20007ffe1ff */
[----:B-1----:R-:W-:Y:S02]  /*0240*/  ULEA UR5, UR6, UR5, 0x18 ;  /* 0x0000000506057291 */ /* 0x002fe4000f8ec0ff */
[----:B------:R-:W-:-:S12]  /*0250*/  ULEA UR4, UR6, UR4, 0x18 ;  /* 0x0000000406047291 */ /* 0x000fd8000f8ec0ff */
.L_x_16:
[----:B------:R-:W1:Y:S01]  /*0260*/  LDC.64 R2, c[0x0][0x388] ;  /* 0x0000e200ff027b82 */ /* 0x000e620000000a00 */
[----:B------:R-:W-:-:S04]  /*0270*/  IADD3 R12, PT, PT, R9, -0x1, RZ ;  /* 0xffffffff090c7810 */ /* 0x000fc80007ffe0ff */
[----:B---3--:R-:W-:-:S03]  /*0280*/  ISETP.GE.AND P1, PT, R12, UR10, PT ;  /* 0x0000000a0c007c0c */ /* 0x008fc6000bf26270 */
[----:B------:R-:W3:Y:S10]  /*0290*/  LDC.64 R4, c[0x0][0x380] ;  /* 0x0000e000ff047b82 */ /* 0x000ef40000000a00 */
[----:B-1----:R-:W-:-:S06]  /*02a0*/  @!P1 IMAD.WIDE R2, R7, 0x4, R2 ;  /* 0x0000000407029825 */ /* 0x002fcc00078e0202 */
[----:B--2---:R-:W2:Y:S01]  /*02b0*/  @!P1 LDG.E.CONSTANT R2, desc[UR8][R2.64] ;  /* 0x0000000802029981 */ /* 0x004ea2000c1e9900 */
[----:B---3--:R-:W-:-:S06]  /*02c0*/  @!P1 IMAD.WIDE R4, R7, 0x4, R4 ;  /* 0x0000000407049825 */ /* 0x008fcc00078e0204 */
[----:B------:R-:W3:Y:S01]  /*02d0*/  @!P1 LDG.E.CONSTANT R4, desc[UR8][R4.64] ;  /* 0x0000000804049981 */ /* 0x000ee2000c1e9900 */
[----:B------:R-:W-:Y:S01]  /*02e0*/  HFMA2 R13, -RZ, RZ, 1.875, 0 ;  /* 0x3f800000ff0d7431 */ /* 0x000fe200000001ff */
[----:B------:R-:W-:Y:S01]  /*02f0*/  MOV R12, RZ ;  /* 0x000000ff000c7202 */ /* 0x000fe20000000f00 */
[----:B------:R-:W-:Y:S01]  /*0300*/  BSSY.RECONVERGENT B0, `(.L_x_14) ;  /* 0x0000050000007945 */ /* 0x000fe20003800200 */
[C---:B------:R-:W-:Y:S02]  /*0310*/  ISETP.NE.AND P0, PT, R24.reuse, RZ, PT ;  /* 0x000000ff1800720c */ /* 0x040fe40003f05270 */
[----:B------:R-:W-:Y:S02]  /*0320*/  ISETP.NE.AND P2, PT, R24, 0x1f, PT ;  /* 0x0000001f1800780c */ /* 0x000fe40003f45270 */
[----:B------:R-:W-:Y:S01]  /*0330*/  ISETP.NE.AND P3, PT, R0, RZ, PT ;  /* 0x000000ff0000720c */ /* 0x000fe20003f65270 */
[----:B--2---:R-:W-:-:S04]  /*0340*/  @!P1 FMUL R13, R2, 3.0517578125e-05 ;  /* 0x38000000020d9820 */ /* 0x004fc80000400000 */
[----:B------:R-:W-:Y:S01]  /*0350*/  @!P1 FADD R15, -R13, 1 ;  /* 0x3f8000000d0f9421 */ /* 0x000fe20000000100 */
[----:B------:R-:W-:Y:S03]  /*0360*/  SHFL.UP PT, R14, R13, 0x1, RZ ;  /* 0x042000000d0e7989 */ /* 0x000fe600000e00ff */
[----:B---3--:R-:W-:-:S05]  /*0370*/  @!P1 FMUL R12, R4, R15 ;  /* 0x0000000f040c9220 */ /* 0x008fca0000400000 */
[----:B------:R-:W1:Y:S02]  /*0380*/  SHFL.UP PT, R15, R12, 0x1, RZ ;  /* 0x042000000c0f7989 */ /* 0x000e6400000e00ff */
[C---:B-1----:R-:W-:Y:S01]  /*0390*/  @P0 FFMA R12, R13.reuse, R15, R12 ;  /* 0x0000000f0d0c0223 */ /* 0x042fe2000000000c */
[----:B------:R-:W-:Y:S01]  /*03a0*/  @P0 FMUL R13, R13, R14 ;  /* 0x0000000e0d0d0220 */ /* 0x000fe20000400000 */
[----:B------:R-:W-:-:S03]  /*03b0*/  ISETP.GE.U32.AND P0, PT, R24, 0x2, PT ;  /* 0x000000021800780c */ /* 0x000fc60003f06070 */
[----:B------:R-:W1:Y:S04]  /*03c0*/  SHFL.UP PT, R3, R12, 0x2, RZ ;  /* 0x044000000c037989 */ /* 0x000e6800000e00ff */
[----:B------:R-:W2:Y:S06]  /*03d0*/  SHFL.UP PT, R2, R13, 0x2, RZ ;  /* 0x044000000d027989 */ /* 0x000eac00000e00ff */
[C---:B-1----:R-:W-:Y:S01]  /*03e0*/  @P0 FFMA R12, R13.reuse, R3, R12 ;  /* 0x000000030d0c0223 */ /* 0x042fe2000000000c */
[----:B--2---:R-:W-:-:S04]  /*03f0*/  @P0 FMUL R13, R13, R2 ;  /* 0x000000020d0d0220 */ /* 0x004fc80000400000 */
[----:B------:R-:W1:Y:S01]  /*0400*/  SHFL.UP PT, R3, R12, 0x4, RZ ;  /* 0x048000000c037989 */ /* 0x000e6200000e00ff */
[----:B------:R-:W-:-:S03]  /*0410*/  ISETP.GE.U32.AND P0, PT, R24, 0x4, PT ;  /* 0x000000041800780c */ /* 0x000fc60003f06070 */
[----:B------:R-:W2:Y:S10]  /*0420*/  SHFL.UP PT, R2, R13, 0x4, RZ ;  /* 0x048000000d027989 */ /* 0x000eb400000e00ff */
        /* <DEDUP_REMOVED lines=11> */
[----:B--2---:R-:W-:-:S05]  /*04e0*/  @P0 FMUL R13, R13, R2 ;  /* 0x000000020d0d0220 */ /* 0x004fca0000400000 */
[----:B------:R1:W-:Y:S04]  /*04f0*/  @!P2 STS [R10+UR5], R13 ;  /* 0x0000000d0a00a988 */ /* 0x0003e80008000805 */
[----:B------:R1:W-:Y:S01]  /*0500*/  @!P2 STS [R10+UR4], R12 ;  /* 0x0000000c0a00a988 */ /* 0x0003e20008000804 */
[----:B------:R-:W-:Y:S06]  /*0510*/  BAR.SYNC.DEFER_BLOCKING 0x0 ;  /* 0x0000000000007b1d */ /* 0x000fec0000010000 */
[----:B------:R-:W-:Y:S05]  /*0520*/  @P3 BRA `(.L_x_15) ;  /* 0x0000000000b43947 */ /* 0x000fea0003800000 */
[----:B------:R-:W2:Y:S01]  /*0530*/  S2UR UR7, SR_CgaCtaId ;  /* 0x00000000000779c3 */ /* 0x000ea20000008800 */
[----:B------:R-:W-:Y:S02]  /*0540*/  UMOV UR6, 0x400 ;  /* 0x0000040000067882 */ /* 0x000fe40000000000 */
[----:B--2---:R-:W-:-:S09]  /*0550*/  ULEA UR6, UR7, UR6, 0x18 ;  /* 0x0000000607067291 */ /* 0x004fd2000f8ec0ff */
[----:B------:R-:W2:Y:S04]  /*0560*/  LDS.64 R2, [UR6] ;  /* 0x00000006ff027984 */ /* 0x000ea80008000a00 */
[----:B------:R-:W3:Y:S04]  /*0570*/  LDS.64 R4, [UR6+0x20] ;  /* 0x00002006ff047984 */ /* 0x000ee80008000a00 */
[----:B------:R-:W4:Y:S04]  /*0580*/  LDS R27, [UR6+0x8] ;  /* 0x00000806ff1b7984 */ /* 0x000f280008000800 */
[----:B------:R-:W5:Y:S04]  /*0590*/  LDS R25, [UR6+0x28] ;  /* 0x00002806ff197984 */ /* 0x000f680008000800 */
[----:B------:R-:W0:Y:S04]  /*05a0*/  LDS R22, [UR6+0xc] ;  /* 0x00000c06ff167984 */ /* 0x000e280008000800 */
[----:B------:R-:W1:Y:S04]  /*05b0*/  LDS R23, [UR6+0x2c] ;  /* 0x00002c06ff177984 */ /* 0x000e680008000800 */
[----:B------:R-:W1:Y:S04]  /*05c0*/  LDS R20, [UR6+0x10] ;  /* 0x00001006ff147984 */ /* 0x000e680008000800 */
[----:B------:R-:W1:Y:S04]  /*05d0*/  LDS R19, [UR6+0x30] ;  /* 0x00003006ff137984 */ /* 0x000e680008000800 */
[----:B------:R-:W1:Y:S04]  /*05e0*/  LDS R21, [UR6+0x14] ;  /* 0x00001406ff157984 */ /* 0x000e680008000800 */
[----:B------:R-:W1:Y:S04]  /*05f0*/  LDS R16, [UR6+0x34] ;  /* 0x00003406ff107984 */ /* 0x000e680008000800 */
[----:B------:R-:W1:Y:S01]  /*0600*/  LDS R18, [UR6+0x18] ;  /* 0x00001806ff127984 */ /* 0x000e620008000800 */
[----:B--2---:R-:W-:-:S03]  /*0610*/  FMUL R2, R3, R2 ;  /* 0x0000000203027220 */ /* 0x004fc60000400000 */
[----:B------:R-:W2:Y:S01]  /*0620*/  LDS R15, [UR6+0x38] ;  /* 0x00003806ff0f7984 */ /* 0x000ea20008000800 */
[----:B---3--:R-:W-:-:S03]  /*0630*/  FFMA R4, R3, R4, R5 ;  /* 0x0000000403047223 */ /* 0x008fc60000000005 */
[----:B------:R-:W3:Y:S01]  /*0640*/  LDS R17, [UR6+0x1c] ;  /* 0x00001c06ff117984 */ /* 0x000ee20008000800 */
[----:B----4-:R-:W-:-:S03]  /*0650*/  FMUL R3, R2, R27 ;  /* 0x0000001b02037220 */ /* 0x010fc60000400000 */
[----:B------:R-:W4:Y:S01]  /*0660*/  LDS R14, [UR6+0x3c] ;  /* 0x00003c06ff0e7984 */ /* 0x000f220008000800 */
[----:B-----5:R-:W-:Y:S01]  /*0670*/  FFMA R26, R4, R27, R25 ;  /* 0x0000001b041a7223 */ /* 0x020fe20000000019 */
[-C--:B0-----:R-:W-:Y:S02]  /*0680*/  FMUL R5, R3, R22.reuse ;  /* 0x0000001603057220 */ /* 0x081fe40000400000 */
[----:B------:R0:W-:Y:S01]  /*0690*/  STS [UR6+0x4], R2 ;  /* 0x00000402ff007988 */ /* 0x0001e20008000806 */
[----:B-1----:R-:W-:-:S03]  /*06a0*/  FFMA R22, R26, R22, R23 ;  /* 0x000000161a167223 */ /* 0x002fc60000000017 */
[----:B------:R3:W-:Y:S01]  /*06b0*/  STS [UR6+0x8], R3 ;  /* 0x00000803ff007988 */ /* 0x0007e20008000806 */
[----:B------:R-:W-:-:S03]  /*06c0*/  FMUL R28, R5, R20 ;  /* 0x00000014051c7220 */ /* 0x000fc60000400000 */
[----:B------:R1:W-:Y:S01]  /*06d0*/  STS [UR6+0x24], R4 ;  /* 0x00002404ff007988 */ /* 0x0003e20008000806 */
[----:B------:R-:W-:-:S03]  /*06e0*/  FFMA R19, R22, R20, R19 ;  /* 0x0000001416137223 */ /* 0x000fc60000000013 */
[----:B------:R1:W-:Y:S01]  /*06f0*/  STS [UR6+0x28], R26 ;  /* 0x0000281aff007988 */ /* 0x0003e20008000806 */
[----:B------:R-:W-:-:S03]  /*0700*/  FMUL R23, R28, R21 ;  /* 0x000000151c177220 */ /* 0x000fc60000400000 */
[----:B------:R1:W-:Y:S01]  /*0710*/  STS [UR6+0xc], R5 ;  /* 0x00000c05ff007988 */ /* 0x0003e20008000806 */
[----:B------:R-:W-:-:S03]  /*0720*/  FFMA R16, R19, R21, R16 ;  /* 0x0000001513107223 */ /* 0x000fc60000000010 */
[----:B------:R1:W-:Y:S01]  /*0730*/  STS [UR6+0x2c], R22 ;  /* 0x00002c16ff007988 */ /* 0x0003e20008000806 */
[----:B0-----:R-:W-:-:S03]  /*0740*/  FMUL R2, R23, R18 ;  /* 0x0000001217027220 */ /* 0x001fc60000400000 */
[----:B------:R1:W-:Y:S01]  /*0750*/  STS [UR6+0x10], R28 ;  /* 0x0000101cff007988 */ /* 0x0003e20008000806 */
[----:B--2---:R-:W-:-:S03]  /*0760*/  FFMA R15, R16, R18, R15 ;  /* 0x00000012100f7223 */ /* 0x004fc6000000000f */
[----:B------:R1:W-:Y:S01]  /*0770*/  STS [UR6+0x30], R19 ;  /* 0x00003013ff007988 */ /* 0x0003e20008000806 */
[----:B---3--:R-:W-:-:S03]  /*0780*/  FMUL R3, R2, R17 ;  /* 0x0000001102037220 */ /* 0x008fc60000400000 */
[----:B------:R1:W-:Y:S01]  /*0790*/  STS [UR6+0x14], R23 ;  /* 0x00001417ff007988 */ /* 0x0003e20008000806 */
[----:B----4-:R-:W-:-:S03]  /*07a0*/  FFMA R14, R15, R17, R14 ;  /* 0x000000110f0e7223 */ /* 0x010fc6000000000e */
[----:B------:R1:W-:Y:S04]  /*07b0*/  STS [UR6+0x34], R16 ;  /* 0x00003410ff007988 */ /* 0x0003e80008000806 */
[----:B------:R1:W-:Y:S04]  /*07c0*/  STS [UR6+0x18], R2 ;  /* 0x00001802ff007988 */ /* 0x0003e80008000806 */
[----:B------:R1:W-:Y:S04]  /*07d0*/  STS [UR6+0x38], R15 ;  /* 0x0000380fff007988 */ /* 0x0003e80008000806 */
[----:B------:R1:W-:Y:S04]  /*07e0*/  STS [UR6+0x1c], R3 ;  /* 0x00001c03ff007988 */ /* 0x0003e80008000806 */
[----:B------:R1:W-:Y:S02]  /*07f0*/  STS [UR6+0x3c], R14 ;  /* 0x00003c0eff007988 */ /* 0x0003e40008000806 */
.L_x_15:
[----:B------:R-:W-:Y:S05]  /*0800*/  BSYNC.RECONVERGENT B0 ;  /* 0x0000000000007941 */ /* 0x000fea0003800200 */
.L_x_14:
[----:B------:R-:W2:Y:S08]  /*0810*/  S2UR UR7, SR_CgaCtaId ;  /* 0x00000000000779c3 */ /* 0x000eb00000008800 */
[----:B------:R-:W-:Y:S01]  /*0820*/  BAR.SYNC.DEFER_BLOCKING 0x0 ;  /* 0x0000000000007b1d */ /* 0x000fe20000010000 */
[----:B------:R-:W-:Y:S02]  /*0830*/  ISETP.GE.U32.AND P2, PT, R0, 0x20, PT ;  /* 0x000000200000780c */ /* 0x000fe40003f46070 */
[----:B-1----:R-:W-:-:S02]  /*0840*/  LOP3.LUT R15, R11, R8, RZ, 0xc0, !PT ;  /* 0x000000080b0f7212 */ /* 0x002fc400078ec0ff */
[----:B------:R-:W-:Y:S01]  /*0850*/  IADD3 R11, PT, PT, R11, 0x1, RZ ;  /* 0x000000010b0b7810 */ /* 0x000fe20007ffe0ff */
[----:B------:R-:W-:Y:S02]  /*0860*/  UMOV UR6, 0x400 ;  /* 0x0000040000067882 */ /* 0x000fe40000000000 */
[----:B------:R-:W1:Y:S01]  /*0870*/  @!P1 LDC.64 R4, c[0x0][0x390] ;  /* 0x0000e400ff049b82 */ /* 0x000e620000000a00 */
[----:B------:R-:W-:Y:S02]  /*0880*/  ISETP.NE.AND P0, PT, R15, -0x1, PT ;  /* 0xffffffff0f00780c */ /* 0x000fe40003f05270 */
[----:B------:R-:W-:Y:S02]  /*0890*/  IADD3 R9, PT, PT, R9, 0x100, RZ ;  /* 0x0000010009097810 */ /* 0x000fe40007ffe0ff */
[----:B------:R-:W-:Y:S02]  /*08a0*/  ISETP.NE.AND P0, PT, R0, 0xff, P0 ;  /* 0x000000ff0000780c */ /* 0x000fe40000705270 */
[----:B------:R-:W-:Y:S01]  /*08b0*/  IADD3 R8, PT, PT, R8, 0x100, RZ ;  /* 0x0000010008087810 */ /* 0x000fe20007ffe0ff */
[----:B--2---:R-:W-:Y:S01]  /*08c0*/  ULEA UR6, UR7, UR6, 0x18 ;  /* 0x0000000607067291 */ /* 0x004fe2000f8ec0ff */
[----:B------:R-:W2:Y:S04]  /*08d0*/  @P2 LDS R14, [R10+UR4+-0x4] ;  /* 0xfffffc040a0e2984 */ /* 0x000ea80008000800 */
[----:B------:R-:W3:Y:S01]  /*08e0*/  @P2 LDS R16, [R10+UR5+-0x4] ;  /* 0xfffffc050a102984 */ /* 0x000ee20008000800 */
[----:B-1----:R-:W-:-:S03]  /*08f0*/  @!P1 IMAD.WIDE R4, R7, 0x4, R4 ;  /* 0x0000000407049825 */ /* 0x002fc600078e0204 */
[----:B------:R-:W1:Y:S01]  /*0900*/  LDS.64 R2, [UR6+0x40] ;  /* 0x00004006ff027984 */ /* 0x000e620008000a00 */
[----:B0-----:R-:W-:Y:S01]  /*0910*/  LEA R7, R6, R7, 0x8 ;  /* 0x0000000706077211 */ /* 0x001fe200078e40ff */
[C---:B--2---:R-:W-:Y:S01]  /*0920*/  @P2 FFMA R12, R13.reuse, R14, R12 ;  /* 0x0000000e0d0c2223 */ /* 0x044fe2000000000c */
[----:B---3--:R-:W-:-:S04]  /*0930*/  @P2 FMUL R13, R13, R16 ;  /* 0x000000100d0d2220 */ /* 0x008fc80000400000 */
[----:B-1----:R-:W-:Y:S01]  /*0940*/  FFMA R3, R13, R3, R12 ;  /* 0x000000030d037223 */ /* 0x002fe2000000000c */
[----:B------:R-:W-:-:S04]  /*0950*/  @!P0 FMUL R2, R2, R13 ;  /* 0x0000000d02028220 */ /* 0x000fc80000400000 */
[----:B------:R1:W-:Y:S01]  /*0960*/  @!P1 STG.E desc[UR8][R4.64], R3 ;  /* 0x0000000304009986 */ /* 0x0003e2000c101908 */
[----:B------:R-:W-:Y:S06]  /*0970*/  BAR.SYNC.DEFER_BLOCKING 0x0 ;  /* 0x0000000000007b1d */ /* 0x000fec0000010000 */
[----:B------:R1:W-:Y:S02]  /*0980*/  @!P0 STS.64 [UR6+0x40], R2 ;  /* 0x00004002ff008988 */ /* 0x0003e40008000a06 */
[----:B------:R-:W-:Y:S01]  /*0990*/  BAR.SYNC.DEFER_BLOCKING 0x0 ;  /* 0x0000000000007b1d */ /* 0x000fe20000010000 */
[----:B------:R-:W-:-:S13]  /*09a0*/  ISETP.NE.AND P0, PT, R11, RZ, PT ;  /* 0x000000ff0b00720c */ /* 0x000fda0003f05270 */
[----:B-1----:R-:W-:Y:S05]  /*09b0*/  @P0 BRA `(.L_x_16) ;  /* 0xfffffff800280947 */ /* 0x002fea000383ffff */
[----:B------:R-:W-:Y:S05]  /*09c0*/  EXIT ;  /* 0x000000000000794d */ /* 0x000fea0003800000 */
.L_x_17:
        /* <DEDUP_REMOVED lines=11> */
.L_x_19:


//--------------------- .nv.shared._Z25dyadic_warp_scan_backwardPKfS0_S0_S0_PfS1_iii --------------------------
	.section	.nv.shared._Z25dyadic_warp_scan_backwardPKfS0_S0_S0_PfS1_iii,"aw",@nobits
	.sectionflags	@""
	.align	4
.nv.shared._Z25dyadic_warp_scan_backwardPKfS0_S0_S0_PfS1_iii:
	.zero		1096


//--------------------- .nv.shared.reserved.0     --------------------------
	.section	.nv.shared.reserved.0,"aw",@nobits
	.weak		__nv_reservedSMEM_offset_0_alias
	.size		__nv_reservedSMEM_offset_0_alias, 0, 64
	.other		__nv_reservedSMEM_offset_0_alias,@"STO_CUDA_RESERVED_SHARED STV_DEFAULT"
__nv_reservedSMEM_offset_0_alias:
	.zero		0
	.zero		64


//--------------------- .nv.shared._Z24dyadic_warp_scan_forwardPKfS0_Pfiii --------------------------
	.section	.nv.shared._Z24dyadic_warp_scan_forwardPKfS0_Pfiii,"aw",@nobits
	.sectionflags	@""
	.align	4
.nv.shared._Z24dyadic_warp_scan_forwardPKfS0_Pfiii:
	.zero		1096


//--------------------- .nv.constant0._Z25dyadic_warp_scan_backwardPKfS0_S0_S0_PfS1_iii --------------------------
	.section	.nv.constant0._Z25dyadic_warp_scan_backwardPKfS0_S0_S0_PfS1_iii,"a",@progbits
	.sectionflags	@""
	.align	4
.nv.constant0._Z25dyadic_warp_scan_backwardPKfS0_S0_S0_PfS1_iii:
	.zero		956


//--------------------- .nv.constant0._Z24dyadic_warp_scan_forwardPKfS0_Pfiii --------------------------
	.section	.nv.constant0._Z24dyadic_warp_scan_forwardPKfS0_Pfiii,"a",@progbits
	.sectionflags	@""
	.align	4
.nv.constant0._Z24dyadic_warp_scan_forwardPKfS0_Pfiii:
	.zero		932


//--------------------- SYMBOLS --------------------------

	.type		.nv.reservedSmem.offset0,@object
	.size		.nv.reservedSmem.offset0,0x4
	.type		.nv.reservedSmem.cap,@object
	.size		.nv.reservedSmem.cap,0x4
